//
// Generated by NVIDIA NVVM Compiler
//
// Compiler Build ID: CL-36424714
// Cuda compilation tools, release 13.0, V13.0.88
// Based on NVVM 20.0.0
//

.version 9.0
.target sm_100
.address_size 64

	// .globl	_Z15matrixMulKernelPfS_S_i
// _ZZ16matrixMulKernel2PfS_S_iE3Mds has been demoted
// _ZZ16matrixMulKernel2PfS_S_iE3Nds has been demoted

.visible .entry _Z15matrixMulKernelPfS_S_i(
	.param .u64 .ptr .align 1 _Z15matrixMulKernelPfS_S_i_param_0,
	.param .u64 .ptr .align 1 _Z15matrixMulKernelPfS_S_i_param_1,
	.param .u64 .ptr .align 1 _Z15matrixMulKernelPfS_S_i_param_2,
	.param .u32 _Z15matrixMulKernelPfS_S_i_param_3
)
{
	.reg .pred 	%p<10>;
	.reg .b32 	%r<40>;
	.reg .b32 	%f<67>;
	.reg .b64 	%rd<67>;

	ld.param.u64 	%rd14, [_Z15matrixMulKernelPfS_S_i_param_0];
	ld.param.u64 	%rd15, [_Z15matrixMulKernelPfS_S_i_param_1];
	ld.param.u32 	%r18, [_Z15matrixMulKernelPfS_S_i_param_3];
	cvta.to.global.u64 	%rd1, %rd15;
	cvta.to.global.u64 	%rd2, %rd14;
	mov.u32 	%r19, %ctaid.y;
	mov.u32 	%r20, %ntid.y;
	mov.u32 	%r21, %tid.y;
	mad.lo.s32 	%r1, %r19, %r20, %r21;
	mov.u32 	%r22, %ctaid.x;
	mov.u32 	%r23, %ntid.x;
	mov.u32 	%r24, %tid.x;
	mad.lo.s32 	%r2, %r22, %r23, %r24;
	max.s32 	%r25, %r1, %r2;
	setp.ge.s32 	%p1, %r25, %r18;
	@%p1 bra 	$L__BB0_13;
	mul.lo.s32 	%r3, %r18, %r1;
	and.b32  	%r4, %r18, 7;
	setp.lt.u32 	%p2, %r18, 8;
	mov.f32 	%f66, 0f00000000;
	mov.b32 	%r38, 0;
	@%p2 bra 	$L__BB0_4;
	and.b32  	%r38, %r18, 2147483640;
	neg.s32 	%r36, %r38;
	mul.wide.s32 	%rd16, %r18, 4;
	add.s64 	%rd3, %rd1, %rd16;
	shl.b32 	%r7, %r18, 3;
	mul.wide.s32 	%rd17, %r18, 8;
	add.s64 	%rd4, %rd1, %rd17;
	mul.wide.s32 	%rd18, %r18, 12;
	add.s64 	%rd5, %rd1, %rd18;
	mul.wide.s32 	%rd19, %r18, 16;
	add.s64 	%rd6, %rd1, %rd19;
	mul.wide.s32 	%rd20, %r18, 20;
	add.s64 	%rd7, %rd1, %rd20;
	mul.wide.s32 	%rd21, %r18, 24;
	add.s64 	%rd8, %rd1, %rd21;
	mul.wide.s32 	%rd22, %r18, 28;
	add.s64 	%rd9, %rd1, %rd22;
	mul.wide.u32 	%rd23, %r3, 4;
	add.s64 	%rd24, %rd23, %rd2;
	add.s64 	%rd66, %rd24, 16;
	mov.f32 	%f66, 0f00000000;
	mov.u32 	%r35, %r2;
$L__BB0_3:
	.pragma "nounroll";
	mul.wide.s32 	%rd25, %r35, 4;
	add.s64 	%rd26, %rd3, %rd25;
	add.s64 	%rd27, %rd4, %rd25;
	add.s64 	%rd28, %rd5, %rd25;
	add.s64 	%rd29, %rd6, %rd25;
	add.s64 	%rd30, %rd7, %rd25;
	add.s64 	%rd31, %rd8, %rd25;
	add.s64 	%rd32, %rd9, %rd25;
	add.s64 	%rd33, %rd1, %rd25;
	ld.global.f32 	%f16, [%rd66+-16];
	ld.global.f32 	%f17, [%rd33];
	fma.rn.f32 	%f18, %f16, %f17, %f66;
	ld.global.f32 	%f19, [%rd66+-12];
	ld.global.f32 	%f20, [%rd26];
	fma.rn.f32 	%f21, %f19, %f20, %f18;
	ld.global.f32 	%f22, [%rd66+-8];
	ld.global.f32 	%f23, [%rd27];
	fma.rn.f32 	%f24, %f22, %f23, %f21;
	ld.global.f32 	%f25, [%rd66+-4];
	ld.global.f32 	%f26, [%rd28];
	fma.rn.f32 	%f27, %f25, %f26, %f24;
	ld.global.f32 	%f28, [%rd66];
	ld.global.f32 	%f29, [%rd29];
	fma.rn.f32 	%f30, %f28, %f29, %f27;
	ld.global.f32 	%f31, [%rd66+4];
	ld.global.f32 	%f32, [%rd30];
	fma.rn.f32 	%f33, %f31, %f32, %f30;
	ld.global.f32 	%f34, [%rd66+8];
	ld.global.f32 	%f35, [%rd31];
	fma.rn.f32 	%f36, %f34, %f35, %f33;
	ld.global.f32 	%f37, [%rd66+12];
	ld.global.f32 	%f38, [%rd32];
	fma.rn.f32 	%f66, %f37, %f38, %f36;
	add.s32 	%r36, %r36, 8;
	add.s32 	%r35, %r35, %r7;
	add.s64 	%rd66, %rd66, 32;
	setp.ne.s32 	%p3, %r36, 0;
	@%p3 bra 	$L__BB0_3;
$L__BB0_4:
	setp.eq.s32 	%p4, %r4, 0;
	@%p4 bra 	$L__BB0_12;
	and.b32  	%r13, %r18, 3;
	setp.lt.u32 	%p5, %r4, 4;
	@%p5 bra 	$L__BB0_7;
	add.s32 	%r27, %r38, %r3;
	mul.wide.u32 	%rd34, %r27, 4;
	add.s64 	%rd35, %rd2, %rd34;
	ld.global.f32 	%f40, [%rd35];
	mad.lo.s32 	%r28, %r38, %r18, %r2;
	mul.wide.s32 	%rd36, %r28, 4;
	add.s64 	%rd37, %rd1, %rd36;
	ld.global.f32 	%f41, [%rd37];
	fma.rn.f32 	%f42, %f40, %f41, %f66;
	cvt.u64.u32 	%rd38, %r3;
	cvt.u64.u32 	%rd39, %r38;
	add.s64 	%rd40, %rd39, %rd38;
	shl.b64 	%rd41, %rd40, 2;
	add.s64 	%rd42, %rd2, %rd41;
	ld.global.f32 	%f43, [%rd42+4];
	mul.wide.s32 	%rd43, %r18, 4;
	add.s64 	%rd44, %rd37, %rd43;
	ld.global.f32 	%f44, [%rd44];
	fma.rn.f32 	%f45, %f43, %f44, %f42;
	ld.global.f32 	%f46, [%rd42+8];
	add.s64 	%rd45, %rd44, %rd43;
	ld.global.f32 	%f47, [%rd45];
	fma.rn.f32 	%f48, %f46, %f47, %f45;
	ld.global.f32 	%f49, [%rd42+12];
	add.s64 	%rd46, %rd45, %rd43;
	ld.global.f32 	%f50, [%rd46];
	fma.rn.f32 	%f66, %f49, %f50, %f48;
	add.s32 	%r38, %r38, 4;
$L__BB0_7:
	setp.eq.s32 	%p6, %r13, 0;
	@%p6 bra 	$L__BB0_12;
	setp.eq.s32 	%p7, %r13, 1;
	@%p7 bra 	$L__BB0_10;
	add.s32 	%r29, %r38, %r3;
	mul.wide.u32 	%rd47, %r29, 4;
	add.s64 	%rd48, %rd2, %rd47;
	ld.global.f32 	%f52, [%rd48];
	mad.lo.s32 	%r30, %r38, %r18, %r2;
	mul.wide.s32 	%rd49, %r30, 4;
	add.s64 	%rd50, %rd1, %rd49;
	ld.global.f32 	%f53, [%rd50];
	fma.rn.f32 	%f54, %f52, %f53, %f66;
	cvt.u64.u32 	%rd51, %r3;
	cvt.u64.u32 	%rd52, %r38;
	add.s64 	%rd53, %rd52, %rd51;
	shl.b64 	%rd54, %rd53, 2;
	add.s64 	%rd55, %rd2, %rd54;
	ld.global.f32 	%f55, [%rd55+4];
	mul.wide.s32 	%rd56, %r18, 4;
	add.s64 	%rd57, %rd50, %rd56;
	ld.global.f32 	%f56, [%rd57];
	fma.rn.f32 	%f66, %f55, %f56, %f54;
	add.s32 	%r38, %r38, 2;
$L__BB0_10:
	and.b32  	%r31, %r18, 1;
	setp.eq.b32 	%p8, %r31, 1;
	not.pred 	%p9, %p8;
	@%p9 bra 	$L__BB0_12;
	add.s32 	%r32, %r38, %r3;
	mul.wide.u32 	%rd58, %r32, 4;
	add.s64 	%rd59, %rd2, %rd58;
	ld.global.f32 	%f57, [%rd59];
	mad.lo.s32 	%r33, %r38, %r18, %r2;
	mul.wide.s32 	%rd60, %r33, 4;
	add.s64 	%rd61, %rd1, %rd60;
	ld.global.f32 	%f58, [%rd61];
	fma.rn.f32 	%f66, %f57, %f58, %f66;
$L__BB0_12:
	ld.param.u64 	%rd65, [_Z15matrixMulKernelPfS_S_i_param_2];
	add.s32 	%r34, %r3, %r2;
	cvta.to.global.u64 	%rd62, %rd65;
	mul.wide.s32 	%rd63, %r34, 4;
	add.s64 	%rd64, %rd62, %rd63;
	st.global.f32 	[%rd64], %f66;
$L__BB0_13:
	ret;

}
	// .globl	_Z16matrixMulKernel2PfS_S_i
.visible .entry _Z16matrixMulKernel2PfS_S_i(
	.param .u64 .ptr .align 1 _Z16matrixMulKernel2PfS_S_i_param_0,
	.param .u64 .ptr .align 1 _Z16matrixMulKernel2PfS_S_i_param_1,
	.param .u64 .ptr .align 1 _Z16matrixMulKernel2PfS_S_i_param_2,
	.param .u32 _Z16matrixMulKernel2PfS_S_i_param_3
)
{
	.reg .pred 	%p<8>;
	.reg .b32 	%r<104>;
	.reg .b32 	%f<368>;
	.reg .b64 	%rd<40>;
	// demoted variable
	.shared .align 4 .b8 _ZZ16matrixMulKernel2PfS_S_iE3Mds[1024];
	// demoted variable
	.shared .align 4 .b8 _ZZ16matrixMulKernel2PfS_S_iE3Nds[1024];
	ld.param.u32 	%r31, [_Z16matrixMulKernel2PfS_S_i_param_3];
	mov.u32 	%r32, %ctaid.x;
	mov.u32 	%r33, %ctaid.y;
	mov.u32 	%r1, %tid.x;
	mov.u32 	%r2, %tid.y;
	shl.b32 	%r34, %r33, 4;
	add.s32 	%r3, %r34, %r2;
	shl.b32 	%r4, %r32, 4;
	add.s32 	%r5, %r4, %r1;
	shr.s32 	%r35, %r31, 31;
	shr.u32 	%r36, %r35, 28;
	add.s32 	%r37, %r31, %r36;
	shr.s32 	%r6, %r37, 4;
	setp.lt.s32 	%p1, %r31, 16;
	mov.f32 	%f367, 0f00000000;
	@%p1 bra 	$L__BB1_9;
	mad.lo.s32 	%r100, %r31, %r3, %r1;
	shl.b32 	%r39, %r2, 6;
	mov.u32 	%r40, _ZZ16matrixMulKernel2PfS_S_iE3Mds;
	add.s32 	%r8, %r40, %r39;
	add.s32 	%r41, %r6, -1;
	setp.lt.u32 	%p2, %r41, 3;
	mov.f32 	%f367, 0f00000000;
	mov.b32 	%r103, 0;
	@%p2 bra 	$L__BB1_4;
	and.b32  	%r103, %r6, 134217724;
	neg.s32 	%r101, %r103;
	add.s32 	%r43, %r2, 48;
	mad.lo.s32 	%r44, %r31, %r43, %r1;
	add.s32 	%r99, %r44, %r4;
	add.s32 	%r45, %r2, 32;
	mad.lo.s32 	%r46, %r31, %r45, %r1;
	add.s32 	%r98, %r46, %r4;
	add.s32 	%r47, %r2, 16;
	mad.lo.s32 	%r48, %r31, %r47, %r1;
	add.s32 	%r97, %r48, %r4;
	mad.lo.s32 	%r49, %r2, %r31, %r1;
	add.s32 	%r96, %r49, %r4;
	mov.f32 	%f367, 0f00000000;
$L__BB1_3:
	.pragma "nounroll";
	ld.param.u64 	%rd36, [_Z16matrixMulKernel2PfS_S_i_param_1];
	ld.param.u64 	%rd33, [_Z16matrixMulKernel2PfS_S_i_param_0];
	cvta.to.global.u64 	%rd4, %rd33;
	mul.wide.s32 	%rd5, %r100, 4;
	add.s64 	%rd6, %rd4, %rd5;
	ld.global.f32 	%f14, [%rd6];
	shl.b32 	%r51, %r1, 2;
	add.s32 	%r52, %r8, %r51;
	st.shared.f32 	[%r52], %f14;
	cvta.to.global.u64 	%rd7, %rd36;
	mul.wide.u32 	%rd8, %r96, 4;
	add.s64 	%rd9, %rd7, %rd8;
	ld.global.f32 	%f15, [%rd9];
	mov.u32 	%r54, _ZZ16matrixMulKernel2PfS_S_iE3Nds;
	add.s32 	%r55, %r54, %r51;
	add.s32 	%r56, %r55, %r39;
	st.shared.f32 	[%r56], %f15;
	bar.sync 	0;
	ld.shared.f32 	%f16, [%r8];
	ld.shared.f32 	%f17, [%r55];
	fma.rn.f32 	%f18, %f16, %f17, %f367;
	ld.shared.f32 	%f19, [%r8+4];
	ld.shared.f32 	%f20, [%r55+64];
	fma.rn.f32 	%f21, %f19, %f20, %f18;
	ld.shared.f32 	%f22, [%r8+8];
	ld.shared.f32 	%f23, [%r55+128];
	fma.rn.f32 	%f24, %f22, %f23, %f21;
	ld.shared.f32 	%f25, [%r8+12];
	ld.shared.f32 	%f26, [%r55+192];
	fma.rn.f32 	%f27, %f25, %f26, %f24;
	ld.shared.f32 	%f28, [%r8+16];
	ld.shared.f32 	%f29, [%r55+256];
	fma.rn.f32 	%f30, %f28, %f29, %f27;
	ld.shared.f32 	%f31, [%r8+20];
	ld.shared.f32 	%f32, [%r55+320];
	fma.rn.f32 	%f33, %f31, %f32, %f30;
	ld.shared.f32 	%f34, [%r8+24];
	ld.shared.f32 	%f35, [%r55+384];
	fma.rn.f32 	%f36, %f34, %f35, %f33;
	ld.shared.f32 	%f37, [%r8+28];
	ld.shared.f32 	%f38, [%r55+448];
	fma.rn.f32 	%f39, %f37, %f38, %f36;
	ld.shared.f32 	%f40, [%r8+32];
	ld.shared.f32 	%f41, [%r55+512];
	fma.rn.f32 	%f42, %f40, %f41, %f39;
	ld.shared.f32 	%f43, [%r8+36];
	ld.shared.f32 	%f44, [%r55+576];
	fma.rn.f32 	%f45, %f43, %f44, %f42;
	ld.shared.f32 	%f46, [%r8+40];
	ld.shared.f32 	%f47, [%r55+640];
	fma.rn.f32 	%f48, %f46, %f47, %f45;
	ld.shared.f32 	%f49, [%r8+44];
	ld.shared.f32 	%f50, [%r55+704];
	fma.rn.f32 	%f51, %f49, %f50, %f48;
	ld.shared.f32 	%f52, [%r8+48];
	ld.shared.f32 	%f53, [%r55+768];
	fma.rn.f32 	%f54, %f52, %f53, %f51;
	ld.shared.f32 	%f55, [%r8+52];
	ld.shared.f32 	%f56, [%r55+832];
	fma.rn.f32 	%f57, %f55, %f56, %f54;
	ld.shared.f32 	%f58, [%r8+56];
	ld.shared.f32 	%f59, [%r55+896];
	fma.rn.f32 	%f60, %f58, %f59, %f57;
	ld.shared.f32 	%f61, [%r8+60];
	ld.shared.f32 	%f62, [%r55+960];
	fma.rn.f32 	%f63, %f61, %f62, %f60;
	bar.sync 	0;
	ld.global.f32 	%f64, [%rd6+64];
	st.shared.f32 	[%r52], %f64;
	mul.wide.u32 	%rd10, %r97, 4;
	add.s64 	%rd11, %rd7, %rd10;
	ld.global.f32 	%f65, [%rd11];
	st.shared.f32 	[%r56], %f65;
	bar.sync 	0;
	ld.shared.f32 	%f66, [%r8];
	ld.shared.f32 	%f67, [%r55];
	fma.rn.f32 	%f68, %f66, %f67, %f63;
	ld.shared.f32 	%f69, [%r8+4];
	ld.shared.f32 	%f70, [%r55+64];
	fma.rn.f32 	%f71, %f69, %f70, %f68;
	ld.shared.f32 	%f72, [%r8+8];
	ld.shared.f32 	%f73, [%r55+128];
	fma.rn.f32 	%f74, %f72, %f73, %f71;
	ld.shared.f32 	%f75, [%r8+12];
	ld.shared.f32 	%f76, [%r55+192];
	fma.rn.f32 	%f77, %f75, %f76, %f74;
	ld.shared.f32 	%f78, [%r8+16];
	ld.shared.f32 	%f79, [%r55+256];
	fma.rn.f32 	%f80, %f78, %f79, %f77;
	ld.shared.f32 	%f81, [%r8+20];
	ld.shared.f32 	%f82, [%r55+320];
	fma.rn.f32 	%f83, %f81, %f82, %f80;
	ld.shared.f32 	%f84, [%r8+24];
	ld.shared.f32 	%f85, [%r55+384];
	fma.rn.f32 	%f86, %f84, %f85, %f83;
	ld.shared.f32 	%f87, [%r8+28];
	ld.shared.f32 	%f88, [%r55+448];
	fma.rn.f32 	%f89, %f87, %f88, %f86;
	ld.shared.f32 	%f90, [%r8+32];
	ld.shared.f32 	%f91, [%r55+512];
	fma.rn.f32 	%f92, %f90, %f91, %f89;
	ld.shared.f32 	%f93, [%r8+36];
	ld.shared.f32 	%f94, [%r55+576];
	fma.rn.f32 	%f95, %f93, %f94, %f92;
	ld.shared.f32 	%f96, [%r8+40];
	ld.shared.f32 	%f97, [%r55+640];
	fma.rn.f32 	%f98, %f96, %f97, %f95;
	ld.shared.f32 	%f99, [%r8+44];
	ld.shared.f32 	%f100, [%r55+704];
	fma.rn.f32 	%f101, %f99, %f100, %f98;
	ld.shared.f32 	%f102, [%r8+48];
	ld.shared.f32 	%f103, [%r55+768];
	fma.rn.f32 	%f104, %f102, %f103, %f101;
	ld.shared.f32 	%f105, [%r8+52];
	ld.shared.f32 	%f106, [%r55+832];
	fma.rn.f32 	%f107, %f105, %f106, %f104;
	ld.shared.f32 	%f108, [%r8+56];
	ld.shared.f32 	%f109, [%r55+896];
	fma.rn.f32 	%f110, %f108, %f109, %f107;
	ld.shared.f32 	%f111, [%r8+60];
	ld.shared.f32 	%f112, [%r55+960];
	fma.rn.f32 	%f113, %f111, %f112, %f110;
	bar.sync 	0;
	ld.global.f32 	%f114, [%rd6+128];
	st.shared.f32 	[%r52], %f114;
	mul.wide.u32 	%rd12, %r98, 4;
	add.s64 	%rd13, %rd7, %rd12;
	ld.global.f32 	%f115, [%rd13];
	st.shared.f32 	[%r56], %f115;
	bar.sync 	0;
	ld.shared.f32 	%f116, [%r8];
	ld.shared.f32 	%f117, [%r55];
	fma.rn.f32 	%f118, %f116, %f117, %f113;
	ld.shared.f32 	%f119, [%r8+4];
	ld.shared.f32 	%f120, [%r55+64];
	fma.rn.f32 	%f121, %f119, %f120, %f118;
	ld.shared.f32 	%f122, [%r8+8];
	ld.shared.f32 	%f123, [%r55+128];
	fma.rn.f32 	%f124, %f122, %f123, %f121;
	ld.shared.f32 	%f125, [%r8+12];
	ld.shared.f32 	%f126, [%r55+192];
	fma.rn.f32 	%f127, %f125, %f126, %f124;
	ld.shared.f32 	%f128, [%r8+16];
	ld.shared.f32 	%f129, [%r55+256];
	fma.rn.f32 	%f130, %f128, %f129, %f127;
	ld.shared.f32 	%f131, [%r8+20];
	ld.shared.f32 	%f132, [%r55+320];
	fma.rn.f32 	%f133, %f131, %f132, %f130;
	ld.shared.f32 	%f134, [%r8+24];
	ld.shared.f32 	%f135, [%r55+384];
	fma.rn.f32 	%f136, %f134, %f135, %f133;
	ld.shared.f32 	%f137, [%r8+28];
	ld.shared.f32 	%f138, [%r55+448];
	fma.rn.f32 	%f139, %f137, %f138, %f136;
	ld.shared.f32 	%f140, [%r8+32];
	ld.shared.f32 	%f141, [%r55+512];
	fma.rn.f32 	%f142, %f140, %f141, %f139;
	ld.shared.f32 	%f143, [%r8+36];
	ld.shared.f32 	%f144, [%r55+576];
	fma.rn.f32 	%f145, %f143, %f144, %f142;
	ld.shared.f32 	%f146, [%r8+40];
	ld.shared.f32 	%f147, [%r55+640];
	fma.rn.f32 	%f148, %f146, %f147, %f145;
	ld.shared.f32 	%f149, [%r8+44];
	ld.shared.f32 	%f150, [%r55+704];
	fma.rn.f32 	%f151, %f149, %f150, %f148;
	ld.shared.f32 	%f152, [%r8+48];
	ld.shared.f32 	%f153, [%r55+768];
	fma.rn.f32 	%f154, %f152, %f153, %f151;
	ld.shared.f32 	%f155, [%r8+52];
	ld.shared.f32 	%f156, [%r55+832];
	fma.rn.f32 	%f157, %f155, %f156, %f154;
	ld.shared.f32 	%f158, [%r8+56];
	ld.shared.f32 	%f159, [%r55+896];
	fma.rn.f32 	%f160, %f158, %f159, %f157;
	ld.shared.f32 	%f161, [%r8+60];
	ld.shared.f32 	%f162, [%r55+960];
	fma.rn.f32 	%f163, %f161, %f162, %f160;
	bar.sync 	0;
	ld.global.f32 	%f164, [%rd6+192];
	st.shared.f32 	[%r52], %f164;
	mul.wide.u32 	%rd14, %r99, 4;
	add.s64 	%rd15, %rd7, %rd14;
	ld.global.f32 	%f165, [%rd15];
	st.shared.f32 	[%r56], %f165;
	bar.sync 	0;
	ld.shared.f32 	%f166, [%r8];
	ld.shared.f32 	%f167, [%r55];
	fma.rn.f32 	%f168, %f166, %f167, %f163;
	ld.shared.f32 	%f169, [%r8+4];
	ld.shared.f32 	%f170, [%r55+64];
	fma.rn.f32 	%f171, %f169, %f170, %f168;
	ld.shared.f32 	%f172, [%r8+8];
	ld.shared.f32 	%f173, [%r55+128];
	fma.rn.f32 	%f174, %f172, %f173, %f171;
	ld.shared.f32 	%f175, [%r8+12];
	ld.shared.f32 	%f176, [%r55+192];
	fma.rn.f32 	%f177, %f175, %f176, %f174;
	ld.shared.f32 	%f178, [%r8+16];
	ld.shared.f32 	%f179, [%r55+256];
	fma.rn.f32 	%f180, %f178, %f179, %f177;
	ld.shared.f32 	%f181, [%r8+20];
	ld.shared.f32 	%f182, [%r55+320];
	fma.rn.f32 	%f183, %f181, %f182, %f180;
	ld.shared.f32 	%f184, [%r8+24];
	ld.shared.f32 	%f185, [%r55+384];
	fma.rn.f32 	%f186, %f184, %f185, %f183;
	ld.shared.f32 	%f187, [%r8+28];
	ld.shared.f32 	%f188, [%r55+448];
	fma.rn.f32 	%f189, %f187, %f188, %f186;
	ld.shared.f32 	%f190, [%r8+32];
	ld.shared.f32 	%f191, [%r55+512];
	fma.rn.f32 	%f192, %f190, %f191, %f189;
	ld.shared.f32 	%f193, [%r8+36];
	ld.shared.f32 	%f194, [%r55+576];
	fma.rn.f32 	%f195, %f193, %f194, %f192;
	ld.shared.f32 	%f196, [%r8+40];
	ld.shared.f32 	%f197, [%r55+640];
	fma.rn.f32 	%f198, %f196, %f197, %f195;
	ld.shared.f32 	%f199, [%r8+44];
	ld.shared.f32 	%f200, [%r55+704];
	fma.rn.f32 	%f201, %f199, %f200, %f198;
	ld.shared.f32 	%f202, [%r8+48];
	ld.shared.f32 	%f203, [%r55+768];
	fma.rn.f32 	%f204, %f202, %f203, %f201;
	ld.shared.f32 	%f205, [%r8+52];
	ld.shared.f32 	%f206, [%r55+832];
	fma.rn.f32 	%f207, %f205, %f206, %f204;
	ld.shared.f32 	%f208, [%r8+56];
	ld.shared.f32 	%f209, [%r55+896];
	fma.rn.f32 	%f210, %f208, %f209, %f207;
	ld.shared.f32 	%f211, [%r8+60];
	ld.shared.f32 	%f212, [%r55+960];
	fma.rn.f32 	%f367, %f211, %f212, %f210;
	bar.sync 	0;
	add.s32 	%r101, %r101, 4;
	add.s32 	%r100, %r100, 64;
	shl.b32 	%r57, %r31, 6;
	add.s32 	%r99, %r99, %r57;
	add.s32 	%r98, %r98, %r57;
	add.s32 	%r97, %r97, %r57;
	add.s32 	%r96, %r96, %r57;
	setp.ne.s32 	%p3, %r101, 0;
	@%p3 bra 	$L__BB1_3;
$L__BB1_4:
	and.b32  	%r28, %r6, 3;
	setp.eq.s32 	%p4, %r28, 0;
	@%p4 bra 	$L__BB1_9;
	setp.eq.s32 	%p5, %r28, 1;
	@%p5 bra 	$L__BB1_7;
	ld.param.u64 	%rd37, [_Z16matrixMulKernel2PfS_S_i_param_1];
	ld.param.u64 	%rd34, [_Z16matrixMulKernel2PfS_S_i_param_0];
	shl.b32 	%r58, %r103, 4;
	mad.lo.s32 	%r63, %r31, %r3, %r1;
	add.s32 	%r64, %r63, %r58;
	cvta.to.global.u64 	%rd16, %rd34;
	mul.wide.s32 	%rd17, %r64, 4;
	add.s64 	%rd18, %rd16, %rd17;
	ld.global.f32 	%f214, [%rd18];
	shl.b32 	%r65, %r1, 2;
	add.s32 	%r66, %r8, %r65;
	st.shared.f32 	[%r66], %f214;
	add.s32 	%r67, %r58, %r2;
	mad.lo.s32 	%r68, %r67, %r31, %r5;
	cvta.to.global.u64 	%rd19, %rd37;
	mul.wide.u32 	%rd20, %r68, 4;
	add.s64 	%rd21, %rd19, %rd20;
	ld.global.f32 	%f215, [%rd21];
	mov.u32 	%r70, _ZZ16matrixMulKernel2PfS_S_iE3Nds;
	add.s32 	%r71, %r70, %r65;
	add.s32 	%r72, %r71, %r39;
	st.shared.f32 	[%r72], %f215;
	bar.sync 	0;
	ld.shared.f32 	%f216, [%r8];
	ld.shared.f32 	%f217, [%r71];
	fma.rn.f32 	%f218, %f216, %f217, %f367;
	ld.shared.f32 	%f219, [%r8+4];
	ld.shared.f32 	%f220, [%r71+64];
	fma.rn.f32 	%f221, %f219, %f220, %f218;
	ld.shared.f32 	%f222, [%r8+8];
	ld.shared.f32 	%f223, [%r71+128];
	fma.rn.f32 	%f224, %f222, %f223, %f221;
	ld.shared.f32 	%f225, [%r8+12];
	ld.shared.f32 	%f226, [%r71+192];
	fma.rn.f32 	%f227, %f225, %f226, %f224;
	ld.shared.f32 	%f228, [%r8+16];
	ld.shared.f32 	%f229, [%r71+256];
	fma.rn.f32 	%f230, %f228, %f229, %f227;
	ld.shared.f32 	%f231, [%r8+20];
	ld.shared.f32 	%f232, [%r71+320];
	fma.rn.f32 	%f233, %f231, %f232, %f230;
	ld.shared.f32 	%f234, [%r8+24];
	ld.shared.f32 	%f235, [%r71+384];
	fma.rn.f32 	%f236, %f234, %f235, %f233;
	ld.shared.f32 	%f237, [%r8+28];
	ld.shared.f32 	%f238, [%r71+448];
	fma.rn.f32 	%f239, %f237, %f238, %f236;
	ld.shared.f32 	%f240, [%r8+32];
	ld.shared.f32 	%f241, [%r71+512];
	fma.rn.f32 	%f242, %f240, %f241, %f239;
	ld.shared.f32 	%f243, [%r8+36];
	ld.shared.f32 	%f244, [%r71+576];
	fma.rn.f32 	%f245, %f243, %f244, %f242;
	ld.shared.f32 	%f246, [%r8+40];
	ld.shared.f32 	%f247, [%r71+640];
	fma.rn.f32 	%f248, %f246, %f247, %f245;
	ld.shared.f32 	%f249, [%r8+44];
	ld.shared.f32 	%f250, [%r71+704];
	fma.rn.f32 	%f251, %f249, %f250, %f248;
	ld.shared.f32 	%f252, [%r8+48];
	ld.shared.f32 	%f253, [%r71+768];
	fma.rn.f32 	%f254, %f252, %f253, %f251;
	ld.shared.f32 	%f255, [%r8+52];
	ld.shared.f32 	%f256, [%r71+832];
	fma.rn.f32 	%f257, %f255, %f256, %f254;
	ld.shared.f32 	%f258, [%r8+56];
	ld.shared.f32 	%f259, [%r71+896];
	fma.rn.f32 	%f260, %f258, %f259, %f257;
	ld.shared.f32 	%f261, [%r8+60];
	ld.shared.f32 	%f262, [%r71+960];
	fma.rn.f32 	%f263, %f261, %f262, %f260;
	bar.sync 	0;
	ld.global.f32 	%f264, [%rd18+64];
	st.shared.f32 	[%r66], %f264;
	add.s32 	%r73, %r67, 16;
	mad.lo.s32 	%r74, %r73, %r31, %r5;
	mul.wide.u32 	%rd22, %r74, 4;
	add.s64 	%rd23, %rd19, %rd22;
	ld.global.f32 	%f265, [%rd23];
	st.shared.f32 	[%r72], %f265;
	bar.sync 	0;
	ld.shared.f32 	%f266, [%r8];
	ld.shared.f32 	%f267, [%r71];
	fma.rn.f32 	%f268, %f266, %f267, %f263;
	ld.shared.f32 	%f269, [%r8+4];
	ld.shared.f32 	%f270, [%r71+64];
	fma.rn.f32 	%f271, %f269, %f270, %f268;
	ld.shared.f32 	%f272, [%r8+8];
	ld.shared.f32 	%f273, [%r71+128];
	fma.rn.f32 	%f274, %f272, %f273, %f271;
	ld.shared.f32 	%f275, [%r8+12];
	ld.shared.f32 	%f276, [%r71+192];
	fma.rn.f32 	%f277, %f275, %f276, %f274;
	ld.shared.f32 	%f278, [%r8+16];
	ld.shared.f32 	%f279, [%r71+256];
	fma.rn.f32 	%f280, %f278, %f279, %f277;
	ld.shared.f32 	%f281, [%r8+20];
	ld.shared.f32 	%f282, [%r71+320];
	fma.rn.f32 	%f283, %f281, %f282, %f280;
	ld.shared.f32 	%f284, [%r8+24];
	ld.shared.f32 	%f285, [%r71+384];
	fma.rn.f32 	%f286, %f284, %f285, %f283;
	ld.shared.f32 	%f287, [%r8+28];
	ld.shared.f32 	%f288, [%r71+448];
	fma.rn.f32 	%f289, %f287, %f288, %f286;
	ld.shared.f32 	%f290, [%r8+32];
	ld.shared.f32 	%f291, [%r71+512];
	fma.rn.f32 	%f292, %f290, %f291, %f289;
	ld.shared.f32 	%f293, [%r8+36];
	ld.shared.f32 	%f294, [%r71+576];
	fma.rn.f32 	%f295, %f293, %f294, %f292;
	ld.shared.f32 	%f296, [%r8+40];
	ld.shared.f32 	%f297, [%r71+640];
	fma.rn.f32 	%f298, %f296, %f297, %f295;
	ld.shared.f32 	%f299, [%r8+44];
	ld.shared.f32 	%f300, [%r71+704];
	fma.rn.f32 	%f301, %f299, %f300, %f298;
	ld.shared.f32 	%f302, [%r8+48];
	ld.shared.f32 	%f303, [%r71+768];
	fma.rn.f32 	%f304, %f302, %f303, %f301;
	ld.shared.f32 	%f305, [%r8+52];
	ld.shared.f32 	%f306, [%r71+832];
	fma.rn.f32 	%f307, %f305, %f306, %f304;
	ld.shared.f32 	%f308, [%r8+56];
	ld.shared.f32 	%f309, [%r71+896];
	fma.rn.f32 	%f310, %f308, %f309, %f307;
	ld.shared.f32 	%f311, [%r8+60];
	ld.shared.f32 	%f312, [%r71+960];
	fma.rn.f32 	%f367, %f311, %f312, %f310;
	bar.sync 	0;
	add.s32 	%r103, %r103, 2;
$L__BB1_7:
	and.b32  	%r75, %r6, 1;
	setp.eq.b32 	%p6, %r75, 1;
	not.pred 	%p7, %p6;
	@%p7 bra 	$L__BB1_9;
	ld.param.u64 	%rd38, [_Z16matrixMulKernel2PfS_S_i_param_1];
	ld.param.u64 	%rd35, [_Z16matrixMulKernel2PfS_S_i_param_0];
	shl.b32 	%r76, %r103, 4;
	mad.lo.s32 	%r81, %r31, %r3, %r1;
	add.s32 	%r82, %r81, %r76;
	cvta.to.global.u64 	%rd24, %rd35;
	mul.wide.s32 	%rd25, %r82, 4;
	add.s64 	%rd26, %rd24, %rd25;
	ld.global.f32 	%f313, [%rd26];
	shl.b32 	%r83, %r1, 2;
	add.s32 	%r84, %r8, %r83;
	st.shared.f32 	[%r84], %f313;
	add.s32 	%r85, %r76, %r2;
	mad.lo.s32 	%r86, %r85, %r31, %r5;
	cvta.to.global.u64 	%rd27, %rd38;
	mul.wide.u32 	%rd28, %r86, 4;
	add.s64 	%rd29, %rd27, %rd28;
	ld.global.f32 	%f314, [%rd29];
	mov.u32 	%r88, _ZZ16matrixMulKernel2PfS_S_iE3Nds;
	add.s32 	%r89, %r88, %r83;
	add.s32 	%r90, %r89, %r39;
	st.shared.f32 	[%r90], %f314;
	bar.sync 	0;
	ld.shared.f32 	%f315, [%r8];
	ld.shared.f32 	%f316, [%r89];
	fma.rn.f32 	%f317, %f315, %f316, %f367;
	ld.shared.f32 	%f318, [%r8+4];
	ld.shared.f32 	%f319, [%r89+64];
	fma.rn.f32 	%f320, %f318, %f319, %f317;
	ld.shared.f32 	%f321, [%r8+8];
	ld.shared.f32 	%f322, [%r89+128];
	fma.rn.f32 	%f323, %f321, %f322, %f320;
	ld.shared.f32 	%f324, [%r8+12];
	ld.shared.f32 	%f325, [%r89+192];
	fma.rn.f32 	%f326, %f324, %f325, %f323;
	ld.shared.f32 	%f327, [%r8+16];
	ld.shared.f32 	%f328, [%r89+256];
	fma.rn.f32 	%f329, %f327, %f328, %f326;
	ld.shared.f32 	%f330, [%r8+20];
	ld.shared.f32 	%f331, [%r89+320];
	fma.rn.f32 	%f332, %f330, %f331, %f329;
	ld.shared.f32 	%f333, [%r8+24];
	ld.shared.f32 	%f334, [%r89+384];
	fma.rn.f32 	%f335, %f333, %f334, %f332;
	ld.shared.f32 	%f336, [%r8+28];
	ld.shared.f32 	%f337, [%r89+448];
	fma.rn.f32 	%f338, %f336, %f337, %f335;
	ld.shared.f32 	%f339, [%r8+32];
	ld.shared.f32 	%f340, [%r89+512];
	fma.rn.f32 	%f341, %f339, %f340, %f338;
	ld.shared.f32 	%f342, [%r8+36];
	ld.shared.f32 	%f343, [%r89+576];
	fma.rn.f32 	%f344, %f342, %f343, %f341;
	ld.shared.f32 	%f345, [%r8+40];
	ld.shared.f32 	%f346, [%r89+640];
	fma.rn.f32 	%f347, %f345, %f346, %f344;
	ld.shared.f32 	%f348, [%r8+44];
	ld.shared.f32 	%f349, [%r89+704];
	fma.rn.f32 	%f350, %f348, %f349, %f347;
	ld.shared.f32 	%f351, [%r8+48];
	ld.shared.f32 	%f352, [%r89+768];
	fma.rn.f32 	%f353, %f351, %f352, %f350;
	ld.shared.f32 	%f354, [%r8+52];
	ld.shared.f32 	%f355, [%r89+832];
	fma.rn.f32 	%f356, %f354, %f355, %f353;
	ld.shared.f32 	%f357, [%r8+56];
	ld.shared.f32 	%f358, [%r89+896];
	fma.rn.f32 	%f359, %f357, %f358, %f356;
	ld.shared.f32 	%f360, [%r8+60];
	ld.shared.f32 	%f361, [%r89+960];
	fma.rn.f32 	%f367, %f360, %f361, %f359;
	bar.sync 	0;
$L__BB1_9:
	ld.param.u64 	%rd39, [_Z16matrixMulKernel2PfS_S_i_param_2];
	cvta.to.global.u64 	%rd30, %rd39;
	mad.lo.s32 	%r95, %r31, %r3, %r5;
	mul.wide.s32 	%rd31, %r95, 4;
	add.s64 	%rd32, %rd30, %rd31;
	st.global.f32 	[%rd32], %f367;
	ret;

}


// ===== COMPILED SASS (sm_100) =====

	.target	sm_100

	.elftype	@"ET_EXEC"


//--------------------- .note.nv.tkinfo           --------------------------
	.section	.note.nv.tkinfo,"",@"SHT_NOTE"
	.sectionflags	@"SHF_NOTE_NV_TKINFO"
	.tkinfo
        /*0018*/ 	.word	0x00000002
        /*0030*/ 	.string	""
        /*0030*/ 	.string	"ptxas"
        /*0030*/ 	.string	"Cuda compilation tools, release 13.0, V13.0.88"
        /*0030*/ 	.string	"Build cuda_13.0.r13.0/compiler.36424714_0"
        /*0030*/ 	.string	"-arch sm_100 -m 64 "



//--------------------- .note.nv.cuinfo           --------------------------
	.section	.note.nv.cuinfo,"",@"SHT_NOTE"
	.sectionflags	@"SHF_NOTE_NV_CUINFO"
        /*0018*/ 	.short	0x0002
        /*001a*/ 	.short	0x0064
        /*001c*/ 	.short	0x0082
	.zero		2


//--------------------- .nv.info                  --------------------------
	.section	.nv.info,"",@"SHT_CUDA_INFO"
	.align	4


	//----- nvinfo : EIATTR_REGCOUNT
	.align		4
        /*0000*/ 	.byte	0x04, 0x2f
        /*0002*/ 	.short	(.L_1 - .L_0)
	.align		4
.L_0:
        /*0004*/ 	.word	index@(_Z15matrixMulKernelPfS_S_i)
        /*0008*/ 	.word	0x0000001e


	//----- nvinfo : EIATTR_FRAME_SIZE
	.align		4
.L_1:
        /*000c*/ 	.byte	0x04, 0x11
        /*000e*/ 	.short	(.L_3 - .L_2)
	.align		4
.L_2:
        /*0010*/ 	.word	index@(_Z15matrixMulKernelPfS_S_i)
        /*0014*/ 	.word	0x00000000


	//----- nvinfo : EIATTR_REGCOUNT
	.align		4
.L_3:
        /*0018*/ 	.byte	0x04, 0x2f
        /*001a*/ 	.short	(.L_5 - .L_4)
	.align		4
.L_4:
        /*001c*/ 	.word	index@(_Z16matrixMulKernel2PfS_S_i)
        /*0020*/ 	.word	0x00000028


	//----- nvinfo : EIATTR_FRAME_SIZE
	.align		4
.L_5:
        /*0024*/ 	.byte	0x04, 0x11
        /*0026*/ 	.short	(.L_7 - .L_6)
	.align		4
.L_6:
        /*0028*/ 	.word	index@(_Z16matrixMulKernel2PfS_S_i)
        /*002c*/ 	.word	0x00000000


	//----- nvinfo : EIATTR_MIN_STACK_SIZE
	.align		4
.L_7:
        /*0030*/ 	.byte	0x04, 0x12
        /*0032*/ 	.short	(.L_9 - .L_8)
	.align		4
.L_8:
        /*0034*/ 	.word	index@(_Z16matrixMulKernel2PfS_S_i)
        /*0038*/ 	.word	0x00000000


	//----- nvinfo : EIATTR_MIN_STACK_SIZE
	.align		4
.L_9:
        /*003c*/ 	.byte	0x04, 0x12
        /*003e*/ 	.short	(.L_11 - .L_10)
	.align		4
.L_10:
        /*0040*/ 	.word	index@(_Z15matrixMulKernelPfS_S_i)
        /*0044*/ 	.word	0x00000000
.L_11:


//--------------------- .nv.compat                --------------------------
	.section	.nv.compat,"",@"SHT_CUDA_COMPAT_INFO"
	.align	4
        /*0000*/ 	.byte	0x02, 0x09, 0x00, 0x00, 0x02, 0x02, 0x01, 0x00, 0x02, 0x05, 0x05, 0x00, 0x03, 0x07, 0x01, 0x01
        /*0010*/ 	.byte	0x02, 0x03, 0x00, 0x00, 0x02, 0x06, 0x01, 0x00, 0x04, 0x0b, 0x08, 0x00, 0x09, 0x00, 0x00, 0x00
        /*0020*/ 	.byte	0x00, 0x00, 0x00, 0x00


//--------------------- .nv.info._Z16matrixMulKernel2PfS_S_i --------------------------
	.section	.nv.info._Z16matrixMulKernel2PfS_S_i,"",@"SHT_CUDA_INFO"
	.sectionflags	@""
	.align	4


	//----- nvinfo : EIATTR_CUDA_API_VERSION
	.align		4
        /*0000*/ 	.byte	0x04, 0x37
        /*0002*/ 	.short	(.L_13 - .L_12)
.L_12:
        /*0004*/ 	.word	0x00000082


	//----- nvinfo : EIATTR_KPARAM_INFO
	.align		4
.L_13:
        /*0008*/ 	.byte	0x04, 0x17
        /*000a*/ 	.short	(.L_15 - .L_14)
.L_14:
        /*000c*/ 	.word	0x00000000
        /*0010*/ 	.short	0x0003
        /*0012*/ 	.short	0x0018
        /*0014*/ 	.byte	0x00, 0xf0, 0x11, 0x00


	//----- nvinfo : EIATTR_KPARAM_INFO
	.align		4
.L_15:
        /*0018*/ 	.byte	0x04, 0x17
        /*001a*/ 	.short	(.L_17 - .L_16)
.L_16:
        /*001c*/ 	.word	0x00000000
        /*0020*/ 	.short	0x0002
        /*0022*/ 	.short	0x0010
        /*0024*/ 	.byte	0x00, 0xf5, 0x21, 0x00


	//----- nvinfo : EIATTR_KPARAM_INFO
	.align		4
.L_17:
        /*0028*/ 	.byte	0x04, 0x17
        /*002a*/ 	.short	(.L_19 - .L_18)
.L_18:
        /*002c*/ 	.word	0x00000000
        /*0030*/ 	.short	0x0001
        /*0032*/ 	.short	0x0008
        /*0034*/ 	.byte	0x00, 0xf5, 0x21, 0x00


	//----- nvinfo : EIATTR_KPARAM_INFO
	.align		4
.L_19:
        /*0038*/ 	.byte	0x04, 0x17
        /*003a*/ 	.short	(.L_21 - .L_20)
.L_20:
        /*003c*/ 	.word	0x00000000
        /*0040*/ 	.short	0x0000
        /*0042*/ 	.short	0x0000
        /*0044*/ 	.byte	0x00, 0xf5, 0x21, 0x00


	//----- nvinfo : EIATTR_SPARSE_MMA_MASK
	.align		4
.L_21:
        /*0048*/ 	.byte	0x03, 0x50
        /*004a*/ 	.short	0x0000


	//----- nvinfo : EIATTR_MAXREG_COUNT
	.align		4
        /*004c*/ 	.byte	0x03, 0x1b
        /*004e*/ 	.short	0x00ff


	//----- nvinfo : EIATTR_NUM_BARRIERS
	.align		4
        /*0050*/ 	.byte	0x02, 0x4c
        /*0052*/ 	.byte	0x01
	.zero		1


	//----- nvinfo : EIATTR_MERCURY_ISA_VERSION
	.align		4
        /*0054*/ 	.byte	0x03, 0x5f
        /*0056*/ 	.short	0x0101


	//----- nvinfo : EIATTR_VRC_CTA_INIT_COUNT
	.align		4
        /*0058*/ 	.byte	0x02, 0x4a
	.zero		1
	.zero		1


	//----- nvinfo : EIATTR_EXIT_INSTR_OFFSETS
	.align		4
        /*005c*/ 	.byte	0x04, 0x1c
        /*005e*/ 	.short	(.L_23 - .L_22)


	//   ....[0]....
.L_22:
        /*0060*/ 	.word	0x00001890


	//----- nvinfo : EIATTR_CBANK_PARAM_SIZE
	.align		4
.L_23:
        /*0064*/ 	.byte	0x03, 0x19
        /*0066*/ 	.short	0x001c


	//----- nvinfo : EIATTR_PARAM_CBANK
	.align		4
        /*0068*/ 	.byte	0x04, 0x0a
        /*006a*/ 	.short	(.L_25 - .L_24)
	.align		4
.L_24:
        /*006c*/ 	.word	index@(.nv.constant0._Z16matrixMulKernel2PfS_S_i)
        /*0070*/ 	.short	0x0380
        /*0072*/ 	.short	0x001c


	//----- nvinfo : EIATTR_SW_WAR
	.align		4
.L_25:
        /*0074*/ 	.byte	0x04, 0x36
        /*0076*/ 	.short	(.L_27 - .L_26)
.L_26:
        /*0078*/ 	.word	0x00000008
.L_27:


//--------------------- .nv.info._Z15matrixMulKernelPfS_S_i --------------------------
	.section	.nv.info._Z15matrixMulKernelPfS_S_i,"",@"SHT_CUDA_INFO"
	.sectionflags	@""
	.align	4


	//----- nvinfo : EIATTR_CUDA_API_VERSION
	.align		4
        /*0000*/ 	.byte	0x04, 0x37
        /*0002*/ 	.short	(.L_29 - .L_28)
.L_28:
        /*0004*/ 	.word	0x00000082


	//----- nvinfo : EIATTR_KPARAM_INFO
	.align		4
.L_29:
        /*0008*/ 	.byte	0x04, 0x17
        /*000a*/ 	.short	(.L_31 - .L_30)
.L_30:
        /*000c*/ 	.word	0x00000000
        /*0010*/ 	.short	0x0003
        /*0012*/ 	.short	0x0018
        /*0014*/ 	.byte	0x00, 0xf0, 0x11, 0x00


	//----- nvinfo : EIATTR_KPARAM_INFO
	.align		4
.L_31:
        /*0018*/ 	.byte	0x04, 0x17
        /*001a*/ 	.short	(.L_33 - .L_32)
.L_32:
        /*001c*/ 	.word	0x00000000
        /*0020*/ 	.short	0x0002
        /*0022*/ 	.short	0x0010
        /*0024*/ 	.byte	0x00, 0xf5, 0x21, 0x00


	//----- nvinfo : EIATTR_KPARAM_INFO
	.align		4
.L_33:
        /*0028*/ 	.byte	0x04, 0x17
        /*002a*/ 	.short	(.L_35 - .L_34)
.L_34:
        /*002c*/ 	.word	0x00000000
        /*0030*/ 	.short	0x0001
        /*0032*/ 	.short	0x0008
        /*0034*/ 	.byte	0x00, 0xf5, 0x21, 0x00


	//----- nvinfo : EIATTR_KPARAM_INFO
	.align		4
.L_35:
        /*0038*/ 	.byte	0x04, 0x17
        /*003a*/ 	.short	(.L_37 - .L_36)
.L_36:
        /*003c*/ 	.word	0x00000000
        /*0040*/ 	.short	0x0000
        /*0042*/ 	.short	0x0000
        /*0044*/ 	.byte	0x00, 0xf5, 0x21, 0x00


	//----- nvinfo : EIATTR_SPARSE_MMA_MASK
	.align		4
.L_37:
        /*0048*/ 	.byte	0x03, 0x50
        /*004a*/ 	.short	0x0000


	//----- nvinfo : EIATTR_MAXREG_COUNT
	.align		4
        /*004c*/ 	.byte	0x03, 0x1b
        /*004e*/ 	.short	0x00ff


	//----- nvinfo : EIATTR_MERCURY_ISA_VERSION
	.align		4
        /*0050*/ 	.byte	0x03, 0x5f
        /*0052*/ 	.short	0x0101


	//----- nvinfo : EIATTR_VRC_CTA_INIT_COUNT
	.align		4
        /*0054*/ 	.byte	0x02, 0x4a
	.zero		1
	.zero		1


	//----- nvinfo : EIATTR_EXIT_INSTR_OFFSETS
	.align		4
        /*0058*/ 	.byte	0x04, 0x1c
        /*005a*/ 	.short	(.L_39 - .L_38)


	//   ....[0]....
.L_38:
        /*005c*/ 	.word	0x000000c0


	//   ....[1]....
        /*0060*/ 	.word	0x00000a90


	//----- nvinfo : EIATTR_CBANK_PARAM_SIZE
	.align		4
.L_39:
        /*0064*/ 	.byte	0x03, 0x19
        /*0066*/ 	.short	0x001c


	//----- nvinfo : EIATTR_PARAM_CBANK
	.align		4
        /*0068*/ 	.byte	0x04, 0x0a
        /*006a*/ 	.short	(.L_41 - .L_40)
	.align		4
.L_40:
        /*006c*/ 	.word	index@(.nv.constant0._Z15matrixMulKernelPfS_S_i)
        /*0070*/ 	.short	0x0380
        /*0072*/ 	.short	0x001c


	//----- nvinfo : EIATTR_SW_WAR
	.align		4
.L_41:
        /*0074*/ 	.byte	0x04, 0x36
        /*0076*/ 	.short	(.L_43 - .L_42)
.L_42:
        /*0078*/ 	.word	0x00000008
.L_43:


//--------------------- .nv.callgraph             --------------------------
	.section	.nv.callgraph,"",@"SHT_CUDA_CALLGRAPH"
	.align	4
	.sectionentsize	8
	.align		4
        /*0000*/ 	.word	0x00000000
	.align		4
        /*0004*/ 	.word	0xffffffff
	.align		4
        /*0008*/ 	.word	0x00000000
	.align		4
        /*000c*/ 	.word	0xfffffffe
	.align		4
        /*0010*/ 	.word	0x00000000
	.align		4
        /*0014*/ 	.word	0xfffffffd
	.align		4
        /*0018*/ 	.word	0x00000000
	.align		4
        /*001c*/ 	.word	0xfffffffc


//--------------------- .text._Z16matrixMulKernel2PfS_S_i --------------------------
	.section	.text._Z16matrixMulKernel2PfS_S_i,"ax",@progbits
	.align	128
        .global         _Z16matrixMulKernel2PfS_S_i
        .type           _Z16matrixMulKernel2PfS_S_i,@function
        .size           _Z16matrixMulKernel2PfS_S_i,(.L_x_10 - _Z16matrixMulKernel2PfS_S_i)
        .other          _Z16matrixMulKernel2PfS_S_i,@"STO_CUDA_ENTRY STV_DEFAULT"
_Z16matrixMulKernel2PfS_S_i:
.text._Z16matrixMulKernel2PfS_S_i:
[----:B------:R-:W-:Y:S08]  /*0000*/  LDC R1, c[0x0][0x37c] ;  /* 0x0000df00ff017b82 */ /* 0x000ff00000000800 */
[----:B------:R-:W0:Y:S01]  /*0010*/  LDC R5, c[0x0][0x398] ;  /* 0x0000e600ff057b82 */ /* 0x000e220000000800 */
[----:B------:R-:W1:Y:S01]  /*0020*/  S2R R6, SR_CTAID.Y ;  /* 0x0000000000067919 */ /* 0x000e620000002600 */
[----:B------:R-:W2:Y:S01]  /*0030*/  LDCU.64 UR8, c[0x0][0x358] ;  /* 0x00006b00ff0877ac */ /* 0x000ea20008000a00 */
[----:B------:R-:W-:Y:S01]  /*0040*/  HFMA2 R31, -RZ, RZ, 0, 0 ;  /* 0x00000000ff1f7431 */ /* 0x000fe200000001ff */
[----:B------:R-:W1:Y:S01]  /*0050*/  S2R R3, SR_TID.Y ;  /* 0x0000000000037919 */ /* 0x000e620000002200 */
[----:B------:R-:W3:Y:S01]  /*0060*/  S2R R11, SR_CTAID.X ;  /* 0x00000000000b7919 */ /* 0x000ee20000002500 */
[----:B------:R-:W3:Y:S01]  /*0070*/  S2R R2, SR_TID.X ;  /* 0x0000000000027919 */ /* 0x000ee20000002100 */
[----:B0-----:R-:W-:-:S02]  /*0080*/  ISETP.GE.AND P0, PT, R5, 0x10, PT ;  /* 0x000000100500780c */ /* 0x001fc40003f06270 */
[----:B------:R-:W-:-:S04]  /*0090*/  SHF.R.S32.HI R0, RZ, 0x1f, R5 ;  /* 0x0000001fff007819 */ /* 0x000fc80000011405 */
[----:B------:R-:W-:Y:S02]  /*00a0*/  LEA.HI R0, R0, R5, RZ, 0x4 ;  /* 0x0000000500007211 */ /* 0x000fe400078f20ff */
[----:B-1----:R-:W-:Y:S02]  /*00b0*/  LEA R6, R6, R3, 0x4 ;  /* 0x0000000306067211 */ /* 0x002fe400078e20ff */
[----:B---3--:R-:W-:-:S03]  /*00c0*/  LEA R4, R11, R2, 0x4 ;  /* 0x000000020b047211 */ /* 0x008fc600078e20ff */
[----:B--2---:R-:W-:Y:S05]  /*00d0*/  @!P0 BRA `(.L_x_0) ;  /* 0x0000001400dc8947 */ /* 0x004fea0003800000 */
[----:B------:R-:W0:Y:S01]  /*00e0*/  S2UR UR6, SR_CgaCtaId ;  /* 0x00000000000679c3 */ /* 0x000e220000008800 */
[----:B------:R-:W-:Y:S01]  /*00f0*/  SHF.R.S32.HI R29, RZ, 0x4, R0 ;  /* 0x00000004ff1d7819 */ /* 0x000fe20000011400 */
[----:B------:R-:W-:Y:S01]  /*0100*/  UMOV UR4, 0x400 ;  /* 0x0000040000047882 */ /* 0x000fe20000000000 */
[----:B------:R-:W-:Y:S01]  /*0110*/  IMAD R21, R6, R5, R2 ;  /* 0x0000000506157224 */ /* 0x000fe200078e0202 */
[----:B------:R-:W-:Y:S02]  /*0120*/  MOV R31, RZ ;  /* 0x000000ff001f7202 */ /* 0x000fe40000000f00 */
[----:B------:R-:W-:-:S04]  /*0130*/  IADD3 R0, PT, PT, R29, -0x1, RZ ;  /* 0xffffffff1d007810 */ /* 0x000fc80007ffe0ff */
[----:B------:R-:W-:Y:S02]  /*0140*/  ISETP.GE.U32.AND P0, PT, R0, 0x3, PT ;  /* 0x000000030000780c */ /* 0x000fe40003f06070 */
[----:B------:R-:W-:Y:S01]  /*0150*/  MOV R0, RZ ;  /* 0x000000ff00007202 */ /* 0x000fe20000000f00 */
[----:B0-----:R-:W-:-:S06]  /*0160*/  ULEA UR5, UR6, UR4, 0x18 ;  /* 0x0000000406057291 */ /* 0x001fcc000f8ec0ff */
[----:B------:R-:W-:-:S04]  /*0170*/  LEA R7, R3, UR5, 0x6 ;  /* 0x0000000503077c11 */ /* 0x000fc8000f8e30ff */
[----:B------:R-:W-:Y:S05]  /*0180*/  @!P0 BRA `(.L_x_1) ;  /* 0x0000000c002c8947 */ /* 0x000fea0003800000 */
[C---:B------:R-:W-:Y:S01]  /*0190*/  IADD3 R0, PT, PT, R3.reuse, 0x30, RZ ;  /* 0x0000003003007810 */ /* 0x040fe20007ffe0ff */
[----:B------:R-:W-:Y:S01]  /*01a0*/  UIADD3 UR5, UPT, UPT, UR4, 0x400, URZ ;  /* 0x0000040004057890 */ /* 0x000fe2000fffe0ff */
[C---:B------:R-:W-:Y:S01]  /*01b0*/  IADD3 R8, PT, PT, R3.reuse, 0x20, RZ ;  /* 0x0000002003087810 */ /* 0x040fe20007ffe0ff */
[CCC-:B------:R-:W-:Y:S01]  /*01c0*/  IMAD R24, R3.reuse, R5.reuse, R2.reuse ;  /* 0x0000000503187224 */ /* 0x1c0fe200078e0202 */
[----:B------:R-:W-:Y:S01]  /*01d0*/  IADD3 R9, PT, PT, R3, 0x10, RZ ;  /* 0x0000001003097810 */ /* 0x000fe20007ffe0ff */
[-CC-:B------:R-:W-:Y:S01]  /*01e0*/  IMAD R0, R0, R5.reuse, R2.reuse ;  /* 0x0000000500007224 */ /* 0x180fe200078e0202 */
[----:B------:R-:W-:Y:S01]  /*01f0*/  ULEA UR5, UR6, UR5, 0x18 ;  /* 0x0000000506057291 */ /* 0x000fe2000f8ec0ff */
[-CC-:B------:R-:W-:Y:S02]  /*0200*/  IMAD R8, R8, R5.reuse, R2.reuse ;  /* 0x0000000508087224 */ /* 0x180fe400078e0202 */
[----:B------:R-:W-:Y:S02]  /*0210*/  HFMA2 R31, -RZ, RZ, 0, 0 ;  /* 0x00000000ff1f7431 */ /* 0x000fe400000001ff */
[----:B------:R-:W-:Y:S01]  /*0220*/  IMAD R9, R9, R5, R2 ;  /* 0x0000000509097224 */ /* 0x000fe200078e0202 */
[----:B------:R-:W-:-:S02]  /*0230*/  LEA R30, R11, R0, 0x4 ;  /* 0x000000000b1e7211 */ /* 0x000fc400078e20ff */
[----:B------:R-:W-:Y:S02]  /*0240*/  LOP3.LUT R0, R29, 0x7fffffc, RZ, 0xc0, !PT ;  /* 0x07fffffc1d007812 */ /* 0x000fe400078ec0ff */
[----:B------:R-:W-:Y:S02]  /*0250*/  LEA R22, R2, UR5, 0x2 ;  /* 0x0000000502167c11 */ /* 0x000fe4000f8e10ff */
[C---:B------:R-:W-:Y:S02]  /*0260*/  LEA R24, R11.reuse, R24, 0x4 ;  /* 0x000000180b187211 */ /* 0x040fe400078e20ff */
[C---:B------:R-:W-:Y:S02]  /*0270*/  LEA R28, R11.reuse, R8, 0x4 ;  /* 0x000000080b1c7211 */ /* 0x040fe400078e20ff */
[----:B------:R-:W-:Y:S02]  /*0280*/  LEA R26, R11, R9, 0x4 ;  /* 0x000000090b1a7211 */ /* 0x000fe400078e20ff */
[----:B------:R-:W-:-:S02]  /*0290*/  MOV R27, R21 ;  /* 0x00000015001b7202 */ /* 0x000fc40000000f00 */
[----:B------:R-:W-:Y:S02]  /*02a0*/  LEA R23, R2, R7, 0x2 ;  /* 0x0000000702177211 */ /* 0x000fe400078e10ff */
[----:B------:R-:W-:Y:S02]  /*02b0*/  IADD3 R25, PT, PT, -R0, RZ, RZ ;  /* 0x000000ff00197210 */ /* 0x000fe40007ffe1ff */
[----:B------:R-:W-:-:S07]  /*02c0*/  LEA R20, R3, R22, 0x6 ;  /* 0x0000001603147211 */ /* 0x000fce00078e30ff */
.L_x_2:
[----:B------:R-:W0:Y:S08]  /*02d0*/  LDC.64 R16, c[0x0][0x380] ;  /* 0x0000e000ff107b82 */ /* 0x000e300000000a00 */
[----:B------:R-:W1:Y:S01]  /*02e0*/  LDC.64 R18, c[0x0][0x388] ;  /* 0x0000e200ff127b82 */ /* 0x000e620000000a00 */
[----:B0-----:R-:W-:-:S05]  /*02f0*/  IMAD.WIDE R16, R27, 0x4, R16 ;  /* 0x000000041b107825 */ /* 0x001fca00078e0210 */
[----:B------:R-:W2:Y:S01]  /*0300*/  LDG.E R10, desc[UR8][R16.64] ;  /* 0x00000008100a7981 */ /* 0x000ea2000c1e1900 */
[----:B-1----:R-:W-:-:S05]  /*0310*/  IMAD.WIDE.U32 R8, R24, 0x4, R18 ;  /* 0x0000000418087825 */ /* 0x002fca00078e0012 */
[----:B------:R-:W3:Y:S04]  /*0320*/  LDG.E R35, desc[UR8][R8.64] ;  /* 0x0000000808237981 */ /* 0x000ee8000c1e1900 */
[----:B--2---:R-:W-:Y:S04]  /*0330*/  STS [R23], R10 ;  /* 0x0000000a17007388 */ /* 0x004fe80000000800 */
[----:B---3--:R-:W-:Y:S01]  /*0340*/  STS [R20], R35 ;  /* 0x0000002314007388 */ /* 0x008fe20000000800 */
[----:B------:R-:W-:Y:S06]  /*0350*/  BAR.SYNC.DEFER_BLOCKING 0x0 ;  /* 0x0000000000007b1d */ /* 0x000fec0000010000 */
[----:B------:R-:W-:Y:S04]  /*0360*/  LDS R11, [R22] ;  /* 0x00000000160b7984 */ /* 0x000fe80000000800 */
[----:B------:R-:W0:Y:S04]  /*0370*/  LDS.128 R12, [R7] ;  /* 0x00000000070c7984 */ /* 0x000e280000000c00 */
[----:B------:R-:W1:Y:S04]  /*0380*/  LDS R37, [R22+0x40] ;  /* 0x0000400016257984 */ /* 0x000e680000000800 */
[----:B------:R-:W2:Y:S01]  /*0390*/  LDS R33, [R22+0x80] ;  /* 0x0000800016217984 */ /* 0x000ea20000000800 */
[----:B0-----:R-:W-:-:S03]  /*03a0*/  FFMA R32, R12, R11, R31 ;  /* 0x0000000b0c207223 */ /* 0x001fc6000000001f */
[----:B------:R-:W0:Y:S01]  /*03b0*/  LDS R12, [R22+0xc0] ;  /* 0x0000c000160c7984 */ /* 0x000e220000000800 */
[----:B-1----:R-:W-:-:S03]  /*03c0*/  FFMA R34, R37, R13, R32 ;  /* 0x0000000d25227223 */ /* 0x002fc60000000020 */
[----:B------:R-:W-:Y:S04]  /*03d0*/  LDS R13, [R22+0x100] ;  /* 0x00010000160d7984 */ /* 0x000fe80000000800 */
[----:B------:R-:W1:Y:S04]  /*03e0*/  LDS.128 R8, [R7+0x10] ;  /* 0x0000100007087984 */ /* 0x000e680000000c00 */
[----:B------:R-:W3:Y:S04]  /*03f0*/  LDS R32, [R22+0x140] ;  /* 0x0001400016207984 */ /* 0x000ee80000000800 */
[----:B------:R-:W4:Y:S01]  /*0400*/  LDS R31, [R22+0x180] ;  /* 0x00018000161f7984 */ /* 0x000f220000000800 */
[----:B--2---:R-:W-:-:S03]  /*0410*/  FFMA R33, R33, R14, R34 ;  /* 0x0000000e21217223 */ /* 0x004fc60000000022 */
[----:B------:R-:W-:Y:S04]  /*0420*/  LDS R37, [R22+0x340] ;  /* 0x0003400016257984 */ /* 0x000fe80000000800 */
[----:B------:R-:W-:Y:S01]  /*0430*/  LDS R34, [R22+0x3c0] ;  /* 0x0003c00016227984 */ /* 0x000fe20000000800 */
[----:B0-----:R-:W-:-:S03]  /*0440*/  FFMA R15, R12, R15, R33 ;  /* 0x0000000f0c0f7223 */ /* 0x001fc60000000021 */
[----:B------:R-:W-:Y:S01]  /*0450*/  LDS R33, [R22+0x240] ;  /* 0x0002400016217984 */ /* 0x000fe20000000800 */
[----:B-1----:R-:W-:-:S03]  /*0460*/  FFMA R13, R8, R13, R15 ;  /* 0x0000000d080d7223 */ /* 0x002fc6000000000f */
[----:B------:R-:W0:Y:S01]  /*0470*/  LDS R8, [R22+0x1c0] ;  /* 0x0001c00016087984 */ /* 0x000e220000000800 */
[----:B---3--:R-:W-:-:S03]  /*0480*/  FFMA R32, R32, R9, R13 ;  /* 0x0000000920207223 */ /* 0x008fc6000000000d */
[----:B------:R-:W-:Y:S04]  /*0490*/  LDS R9, [R22+0x200] ;  /* 0x0002000016097984 */ /* 0x000fe80000000800 */
[----:B------:R-:W1:Y:S01]  /*04a0*/  LDS.128 R12, [R7+0x20] ;  /* 0x00002000070c7984 */ /* 0x000e620000000c00 */
[----:B----4-:R-:W-:-:S03]  /*04b0*/  FFMA R31, R31, R10, R32 ;  /* 0x0000000a1f1f7223 */ /* 0x010fc60000000020 */
[----:B------:R-:W2:Y:S04]  /*04c0*/  LDS R32, [R22+0x280] ;  /* 0x0002800016207984 */ /* 0x000ea80000000800 */
[----:B------:R-:W3:Y:S01]  /*04d0*/  LDS R10, [R22+0x2c0] ;  /* 0x0002c000160a7984 */ /* 0x000ee20000000800 */
[----:B0-----:R-:W-:-:S03]  /*04e0*/  FFMA R11, R8, R11, R31 ;  /* 0x0000000b080b7223 */ /* 0x001fc6000000001f */
[----:B------:R-:W-:Y:S01]  /*04f0*/  LDS R31, [R22+0x380] ;  /* 0x00038000161f7984 */ /* 0x000fe20000000800 */
[----:B-1----:R-:W-:-:S03]  /*0500*/  FFMA R12, R12, R9, R11 ;  /* 0x000000090c0c7223 */ /* 0x002fc6000000000b */
[----:B------:R-:W-:Y:S01]  /*0510*/  LDS R9, [R22+0x300] ;  /* 0x0003000016097984 */ /* 0x000fe20000000800 */
[----:B------:R-:W-:-:S04]  /*0520*/  FFMA R13, R33, R13, R12 ;  /* 0x0000000d210d7223 */ /* 0x000fc8000000000c */
[----:B--2---:R-:W-:-:S04]  /*0530*/  FFMA R13, R32, R14, R13 ;  /* 0x0000000e200d7223 */ /* 0x004fc8000000000d */
[----:B---3--:R-:W-:Y:S02]  /*0540*/  FFMA R11, R10, R15, R13 ;  /* 0x0000000f0a0b7223 */ /* 0x008fe4000000000d */
[----:B------:R-:W0:Y:S01]  /*0550*/  LDS.128 R12, [R7+0x30] ;  /* 0x00003000070c7984 */ /* 0x000e220000000c00 */
[----:B------:R-:W-:Y:S01]  /*0560*/  IMAD.WIDE.U32 R32, R26, 0x4, R18 ;  /* 0x000000041a207825 */ /* 0x000fe200078e0012 */
[----:B------:R-:W-:Y:S06]  /*0570*/  BAR.SYNC.DEFER_BLOCKING 0x0 ;  /* 0x0000000000007b1d */ /* 0x000fec0000010000 */
[----:B------:R-:W2:Y:S04]  /*0580*/  LDG.E R33, desc[UR8][R32.64] ;  /* 0x0000000820217981 */ /* 0x000ea8000c1e1900 */
[----:B------:R-:W3:Y:S01]  /*0590*/  LDG.E R32, desc[UR8][R16.64+0x40] ;  /* 0x0000400810207981 */ /* 0x000ee2000c1e1900 */
[----:B0-----:R-:W-:-:S04]  /*05a0*/  FFMA R12, R12, R9, R11 ;  /* 0x000000090c0c7223 */ /* 0x001fc8000000000b */
[----:B------:R-:W-:-:S04]  /*05b0*/  FFMA R36, R37, R13, R12 ;  /* 0x0000000d25247223 */ /* 0x000fc8000000000c */
[----:B------:R-:W-:-:S04]  /*05c0*/  FFMA R31, R31, R14, R36 ;  /* 0x0000000e1f1f7223 */ /* 0x000fc80000000024 */
[----:B------:R-:W-:Y:S01]  /*05d0*/  FFMA R15, R34, R15, R31 ;  /* 0x0000000f220f7223 */ /* 0x000fe2000000001f */
[----:B---3--:R-:W-:Y:S04]  /*05e0*/  STS [R23], R32 ;  /* 0x0000002017007388 */ /* 0x008fe80000000800 */
[----:B--2---:R-:W-:Y:S01]  /*05f0*/  STS [R20], R33 ;  /* 0x0000002114007388 */ /* 0x004fe20000000800 */
[----:B------:R-:W-:Y:S06]  /*0600*/  BAR.SYNC.DEFER_BLOCKING 0x0 ;  /* 0x0000000000007b1d */ /* 0x000fec0000010000 */
[----:B------:R-:W-:Y:S04]  /*0610*/  LDS R35, [R22] ;  /* 0x0000000016237984 */ /* 0x000fe80000000800 */
[----:B------:R-:W0:Y:S04]  /*0620*/  LDS.128 R8, [R7] ;  /* 0x0000000007087984 */ /* 0x000e280000000c00 */
[----:B------:R-:W1:Y:S04]  /*0630*/  LDS R12, [R22+0x40] ;  /* 0x00004000160c7984 */ /* 0x000e680000000800 */
[----:B------:R-:W2:Y:S04]  /*0640*/  LDS R31, [R22+0x80] ;  /* 0x00008000161f7984 */ /* 0x000ea80000000800 */
[----:B------:R-:W-:Y:S04]  /*0650*/  LDS R32, [R22+0x140] ;  /* 0x0001400016207984 */ /* 0x000fe80000000800 */
[----:B------:R-:W-:Y:S04]  /*0660*/  LDS R33, [R22+0x180] ;  /* 0x0001800016217984 */ /* 0x000fe80000000800 */
[----:B------:R-:W-:Y:S01]  /*0670*/  LDS R37, [R22+0x340] ;  /* 0x0003400016257984 */ /* 0x000fe20000000800 */
[----:B0-----:R-:W-:-:S03]  /*0680*/  FFMA R15, R8, R35, R15 ;  /* 0x00000023080f7223 */ /* 0x001fc6000000000f */
[----:B------:R-:W0:Y:S01]  /*0690*/  LDS R8, [R22+0xc0] ;  /* 0x0000c00016087984 */ /* 0x000e220000000800 */
[----:B-1----:R-:W-:-:S03]  /*06a0*/  FFMA R34, R12, R9, R15 ;  /* 0x000000090c227223 */ /* 0x002fc6000000000f */
[----:B------:R-:W-:Y:S04]  /*06b0*/  LDS R9, [R22+0x100] ;  /* 0x0001000016097984 */ /* 0x000fe80000000800 */
[----:B------:R-:W1:Y:S01]  /*06c0*/  LDS.128 R12, [R7+0x10] ;  /* 0x00001000070c7984 */ /* 0x000e620000000c00 */
[----:B--2---:R-:W-:-:S03]  /*06d0*/  FFMA R31, R31, R10, R34 ;  /* 0x0000000a1f1f7223 */ /* 0x004fc60000000022 */
[----:B------:R-:W-:Y:S01]  /*06e0*/  LDS R34, [R22+0x3c0] ;  /* 0x0003c00016227984 */ /* 0x000fe20000000800 */
[----:B0-----:R-:W-:-:S03]  /*06f0*/  FFMA R11, R8, R11, R31 ;  /* 0x0000000b080b7223 */ /* 0x001fc6000000001f */
[----:B------:R-:W-:Y:S01]  /*0700*/  LDS R31, [R22+0x240] ;  /* 0x00024000161f7984 */ /* 0x000fe20000000800 */
[----:B-1----:R-:W-:-:S03]  /*0710*/  FFMA R9, R12, R9, R11 ;  /* 0x000000090c097223 */ /* 0x002fc6000000000b */
[----:B------:R-:W0:Y:S01]  /*0720*/  LDS R12, [R22+0x1c0] ;  /* 0x0001c000160c7984 */ /* 0x000e220000000800 */
[----:B------:R-:W-:-:S03]  /*0730*/  FFMA R32, R32, R13, R9 ;  /* 0x0000000d20207223 */ /* 0x000fc60000000009 */
[----:B------:R-:W-:Y:S04]  /*0740*/  LDS R13, [R22+0x200] ;  /* 0x00020000160d7984 */ /* 0x000fe80000000800 */
[----:B------:R-:W1:Y:S01]  /*0750*/  LDS.128 R8, [R7+0x20] ;  /* 0x0000200007087984 */ /* 0x000e620000000c00 */
[----:B------:R-:W-:-:S03]  /*0760*/  FFMA R33, R33, R14, R32 ;  /* 0x0000000e21217223 */ /* 0x000fc60000000020 */
[----:B------:R-:W2:Y:S04]  /*0770*/  LDS R32, [R22+0x280] ;  /* 0x0002800016207984 */ /* 0x000ea80000000800 */
[----:B------:R-:W3:Y:S01]  /*0780*/  LDS R14, [R22+0x2c0] ;  /* 0x0002c000160e7984 */ /* 0x000ee20000000800 */
[----:B0-----:R-:W-:-:S04]  /*0790*/  FFMA R15, R12, R15, R33 ;  /* 0x0000000f0c0f7223 */ /* 0x001fc80000000021 */
[----:B-1----:R-:W-:-:S04]  /*07a0*/  FFMA R8, R8, R13, R15 ;  /* 0x0000000d08087223 */ /* 0x002fc8000000000f */
[----:B------:R-:W-:Y:S02]  /*07b0*/  FFMA R9, R31, R9, R8 ;  /* 0x000000091f097223 */ /* 0x000fe40000000008 */
[----:B------:R-:W-:Y:S02]  /*07c0*/  LDS R31, [R22+0x380] ;  /* 0x00038000161f7984 */ /* 0x000fe40000000800 */
[----:B--2---:R-:W-:Y:S02]  /*07d0*/  FFMA R13, R32, R10, R9 ;  /* 0x0000000a200d7223 */ /* 0x004fe40000000009 */
[----:B------:R-:W-:Y:S02]  /*07e0*/  LDS R9, [R22+0x300] ;  /* 0x0003000016097984 */ /* 0x000fe40000000800 */
        /* <DEDUP_REMOVED lines=10> */
[----:B------:R-:W-:Y:S01]  /*0890*/  IMAD.WIDE.U32 R18, R30, 0x4, R18 ;  /* 0x000000041e127825 */ /* 0x000fe200078e0012 */
        /* <DEDUP_REMOVED lines=8> */
[----:B------:R-:W-:Y:S01]  /*0920*/  LDS R34, [R22+0x340] ;  /* 0x0003400016227984 */ /* 0x000fe20000000800 */
[----:B0-----:R-:W-:-:S03]  /*0930*/  FFMA R15, R8, R35, R15 ;  /* 0x00000023080f7223 */ /* 0x001fc6000000000f */
[----:B------:R-:W0:Y:S01]  /*0940*/  LDS R35, [R22+0xc0] ;  /* 0x0000c00016237984 */ /* 0x000e220000000800 */
[----:B-1----:R-:W-:-:S03]  /*0950*/  FFMA R32, R12, R9, R15 ;  /* 0x000000090c207223 */ /* 0x002fc6000000000f */
[----:B------:R-:W-:Y:S04]  /*0960*/  LDS R9, [R22+0x100] ;  /* 0x0001000016097984 */ /* 0x000fe80000000800 */
[----:B------:R-:W1:Y:S04]  /*0970*/  LDS.128 R12, [R7+0x10] ;  /* 0x00001000070c7984 */ /* 0x000e680000000c00 */
[----:B------:R-:W3:Y:S01]  /*0980*/  LDS R8, [R22+0x140] ;  /* 0x0001400016087984 */ /* 0x000ee20000000800 */
[----:B--2---:R-:W-:-:S03]  /*0990*/  FFMA R10, R31, R10, R32 ;  /* 0x0000000a1f0a7223 */ /* 0x004fc60000000020 */
[----:B------:R-:W2:Y:S01]  /*09a0*/  LDS R31, [R22+0x180] ;  /* 0x00018000161f7984 */ /* 0x000ea20000000800 */
[----:B0-----:R-:W-:-:S03]  /*09b0*/  FFMA R11, R35, R11, R10 ;  /* 0x0000000b230b7223 */ /* 0x001fc6000000000a */
[----:B------:R-:W-:Y:S01]  /*09c0*/  LDS R35, [R22+0x240] ;  /* 0x0002400016237984 */ /* 0x000fe20000000800 */
[----:B-1----:R-:W-:-:S03]  /*09d0*/  FFMA R9, R12, R9, R11 ;  /* 0x000000090c097223 */ /* 0x002fc6000000000b */
[----:B------:R-:W0:Y:S01]  /*09e0*/  LDS R12, [R22+0x1c0] ;  /* 0x0001c000160c7984 */ /* 0x000e220000000800 */
[----:B---3--:R-:W-:-:S03]  /*09f0*/  FFMA R32, R8, R13, R9 ;  /* 0x0000000d08207223 */ /* 0x008fc60000000009 */
[----:B------:R-:W1:Y:S04]  /*0a00*/  LDS.128 R8, [R7+0x20] ;  /* 0x0000200007087984 */ /* 0x000e680000000c00 */
[----:B------:R-:W3:Y:S01]  /*0a10*/  LDS R13, [R22+0x280] ;  /* 0x00028000160d7984 */ /* 0x000ee20000000800 */
[----:B--2---:R-:W-:-:S03]  /*0a20*/  FFMA R31, R31, R14, R32 ;  /* 0x0000000e1f1f7223 */ /* 0x004fc60000000020 */
[----:B------:R-:W-:Y:S01]  /*0a30*/  LDS R32, [R22+0x3c0] ;  /* 0x0003c00016207984 */ /* 0x000fe20000000800 */
[----:B0-----:R-:W-:-:S04]  /*0a40*/  FFMA R15, R12, R15, R31 ;  /* 0x0000000f0c0f7223 */ /* 0x001fc8000000001f */
[----:B-1----:R-:W-:Y:S02]  /*0a50*/  FFMA R8, R8, R33, R15 ;  /* 0x0000002108087223 */ /* 0x002fe4000000000f */
[----:B------:R-:W-:Y:S02]  /*0a60*/  LDS R33, [R22+0x380] ;  /* 0x0003800016217984 */ /* 0x000fe40000000800 */
[----:B------:R-:W-:Y:S02]  /*0a70*/  FFMA R12, R35, R9, R8 ;  /* 0x00000009230c7223 */ /* 0x000fe40000000008 */
[----:B------:R-:W0:Y:S02]  /*0a80*/  LDS R8, [R22+0x2c0] ;  /* 0x0002c00016087984 */ /* 0x000e240000000800 */
[----:B---3--:R-:W-:Y:S02]  /*0a90*/  FFMA R9, R13, R10, R12 ;  /* 0x0000000a0d097223 */ /* 0x008fe4000000000c */
[----:B------:R-:W-:Y:S04]  /*0aa0*/  LDS R35, [R22+0x300] ;  /* 0x0003000016237984 */ /* 0x000fe80000000800 */
[----:B------:R-:W1:Y:S01]  /*0ab0*/  LDS.128 R12, [R7+0x30] ;  /* 0x00003000070c7984 */ /* 0x000e620000000c00 */
[----:B------:R-:W-:Y:S06]  /*0ac0*/  BAR.SYNC.DEFER_BLOCKING 0x0 ;  /* 0x0000000000007b1d */ /* 0x000fec0000010000 */
[----:B------:R0:W2:Y:S04]  /*0ad0*/  LDG.E R16, desc[UR8][R16.64+0xc0] ;  /* 0x0000c00810107981 */ /* 0x0000a8000c1e1900 */
[----:B------:R-:W3:Y:S01]  /*0ae0*/  LDG.E R19, desc[UR8][R18.64] ;  /* 0x0000000812137981 */ /* 0x000ee2000c1e1900 */
[----:B0-----:R-:W-:-:S04]  /*0af0*/  FFMA R17, R8, R11, R9 ;  /* 0x0000000b08117223 */ /* 0x001fc80000000009 */
[----:B-1----:R-:W-:-:S04]  /*0b00*/  FFMA R35, R12, R35, R17 ;  /* 0x000000230c237223 */ /* 0x002fc80000000011 */
[----:B------:R-:W-:-:S04]  /*0b10*/  FFMA R34, R34, R13, R35 ;  /* 0x0000000d22227223 */ /* 0x000fc80000000023 */
[----:B------:R-:W-:-:S04]  /*0b20*/  FFMA R33, R33, R14, R34 ;  /* 0x0000000e21217223 */ /* 0x000fc80000000022 */
[----:B------:R-:W-:Y:S01]  /*0b30*/  FFMA R17, R32, R15, R33 ;  /* 0x0000000f20117223 */ /* 0x000fe20000000021 */
[----:B------:R-:W-:-:S04]  /*0b40*/  IADD3 R25, PT, PT, R25, 0x4, RZ ;  /* 0x0000000419197810 */ /* 0x000fc80007ffe0ff */
[----:B------:R-:W-:Y:S02]  /*0b50*/  ISETP.NE.AND P0, PT, R25, RZ, PT ;  /* 0x000000ff1900720c */ /* 0x000fe40003f05270 */
[----:B------:R-:W-:Y:S02]  /*0b60*/  IADD3 R27, PT, PT, R27, 0x40, RZ ;  /* 0x000000401b1b7810 */ /* 0x000fe40007ffe0ff */
[C---:B------:R-:W-:Y:S02]  /*0b70*/  LEA R30, R5.reuse, R30, 0x6 ;  /* 0x0000001e051e7211 */ /* 0x040fe400078e30ff */
[C---:B------:R-:W-:Y:S02]  /*0b80*/  LEA R28, R5.reuse, R28, 0x6 ;  /* 0x0000001c051c7211 */ /* 0x040fe400078e30ff */
[C---:B------:R-:W-:Y:S02]  /*0b90*/  LEA R26, R5.reuse, R26, 0x6 ;  /* 0x0000001a051a7211 */ /* 0x040fe400078e30ff */
[----:B------:R-:W-:Y:S01]  /*0ba0*/  LEA R24, R5, R24, 0x6 ;  /* 0x0000001805187211 */ /* 0x000fe200078e30ff */
[----:B--2---:R-:W-:Y:S04]  /*0bb0*/  STS [R23], R16 ;  /* 0x0000001017007388 */ /* 0x004fe80000000800 */
[----:B---3--:R-:W-:Y:S01]  /*0bc0*/  STS [R20], R19 ;  /* 0x0000001314007388 */ /* 0x008fe20000000800 */
[----:B------:R-:W-:Y:S06]  /*0bd0*/  BAR.SYNC.DEFER_BLOCKING 0x0 ;  /* 0x0000000000007b1d */ /* 0x000fec0000010000 */
[----:B------:R-:W-:Y:S04]  /*0be0*/  LDS R31, [R22] ;  /* 0x00000000161f7984 */ /* 0x000fe80000000800 */
[----:B------:R-:W0:Y:S04]  /*0bf0*/  LDS.128 R8, [R7] ;  /* 0x0000000007087984 */ /* 0x000e280000000c00 */
[----:B------:R-:W1:Y:S04]  /*0c00*/  LDS R36, [R22+0x40] ;  /* 0x0000400016247984 */ /* 0x000e680000000800 */
[----:B------:R-:W2:Y:S04]  /*0c10*/  LDS R37, [R22+0x80] ;  /* 0x0000800016257984 */ /* 0x000ea80000000800 */
[----:B------:R-:W3:Y:S04]  /*0c20*/  LDS R34, [R22+0xc0] ;  /* 0x0000c00016227984 */ /* 0x000ee80000000800 */
[----:B------:R-:W-:Y:S04]  /*0c30*/  LDS R33, [R22+0x100] ;  /* 0x0001000016217984 */ /* 0x000fe80000000800 */
[----:B------:R-:W4:Y:S04]  /*0c40*/  LDS.128 R12, [R7+0x10] ;  /* 0x00001000070c7984 */ /* 0x000f280000000c00 */
[----:B------:R-:W5:Y:S04]  /*0c50*/  LDS R32, [R22+0x140] ;  /* 0x0001400016207984 */ /* 0x000f680000000800 */
[----:B------:R-:W5:Y:S01]  /*0c60*/  LDS R35, [R22+0x180] ;  /* 0x0001800016237984 */ /* 0x000f620000000800 */
[----:B0-----:R-:W-:-:S03]  /*0c70*/  FFMA R17, R8, R31, R17 ;  /* 0x0000001f08117223 */ /* 0x001fc60000000011 */
[----:B------:R-:W0:Y:S01]  /*0c80*/  LDS R8, [R22+0x1c0] ;  /* 0x0001c00016087984 */ /* 0x000e220000000800 */
[----:B-1----:R-:W-:-:S03]  /*0c90*/  FFMA R36, R36, R9, R17 ;  /* 0x0000000924247223 */ /* 0x002fc60000000011 */
[----:B------:R-:W-:Y:S04]  /*0ca0*/  LDS R31, [R22+0x200] ;  /* 0x00020000161f7984 */ /* 0x000fe80000000800 */
[----:B------:R-:W1:Y:S01]  /*0cb0*/  LDS.128 R16, [R7+0x20] ;  /* 0x0000200007107984 */ /* 0x000e620000000c00 */
[----:B--2---:R-:W-:-:S04]  /*0cc0*/  FFMA R37, R37, R10, R36 ;  /* 0x0000000a25257223 */ /* 0x004fc80000000024 */
[----:B---3--:R-:W-:-:S04]  /*0cd0*/  FFMA R11, R34, R11, R37 ;  /* 0x0000000b220b7223 */ /* 0x008fc80000000025 */
[----:B----4-:R-:W-:Y:S02]  /*0ce0*/  FFMA R11, R12, R33, R11 ;  /* 0x000000210c0b7223 */ /* 0x010fe4000000000b */
[----:B------:R-:W2:Y:S02]  /*0cf0*/  LDS R12, [R22+0x240] ;  /* 0x00024000160c7984 */ /* 0x000ea40000000800 */
[----:B-----5:R-:W-:Y:S02]  /*0d00*/  FFMA R32, R32, R13, R11 ;  /* 0x0000000d20207223 */ /* 0x020fe4000000000b */
[----:B------:R-:W3:Y:S02]  /*0d10*/  LDS R13, [R22+0x280] ;  /* 0x00028000160d7984 */ /* 0x000ee40000000800 */
[----:B------:R-:W-:Y:S02]  /*0d20*/  FFMA R35, R35, R14, R32 ;  /* 0x0000000e23237223 */ /* 0x000fe40000000020 */
[----:B------:R-:W4:Y:S04]  /*0d30*/  LDS R14, [R22+0x2c0] ;  /* 0x0002c000160e7984 */ /* 0x000f280000000800 */
[----:B------:R-:W-:Y:S01]  /*0d40*/  LDS R32, [R22+0x340] ;  /* 0x0003400016207984 */ /* 0x000fe20000000800 */
[----:B0-----:R-:W-:-:S03]  /*0d50*/  FFMA R35, R8, R15, R35 ;  /* 0x0000000f08237223 */ /* 0x001fc60000000023 */
[----:B------:R-:W-:Y:S04]  /*0d60*/  LDS R15, [R22+0x300] ;  /* 0x00030000160f7984 */ /* 0x000fe80000000800 */
[----:B------:R-:W0:Y:S01]  /*0d70*/  LDS.128 R8, [R7+0x30] ;  /* 0x0000300007087984 */ /* 0x000e220000000c00 */
[----:B-1----:R-:W-:-:S03]  /*0d80*/  FFMA R35, R16, R31, R35 ;  /* 0x0000001f10237223 */ /* 0x002fc60000000023 */
[----:B------:R-:W1:Y:S04]  /*0d90*/  LDS R31, [R22+0x380] ;  /* 0x00038000161f7984 */ /* 0x000e680000000800 */
[----:B------:R-:W5:Y:S01]  /*0da0*/  LDS R16, [R22+0x3c0] ;  /* 0x0003c00016107984 */ /* 0x000f620000000800 */
[----:B--2---:R-:W-:-:S04]  /*0db0*/  FFMA R12, R12, R17, R35 ;  /* 0x000000110c0c7223 */ /* 0x004fc80000000023 */
[----:B---3--:R-:W-:-:S04]  /*0dc0*/  FFMA R13, R13, R18, R12 ;  /* 0x000000120d0d7223 */ /* 0x008fc8000000000c */
[----:B----4-:R-:W-:-:S04]  /*0dd0*/  FFMA R13, R14, R19, R13 ;  /* 0x000000130e0d7223 */ /* 0x010fc8000000000d */
[----:B0-----:R-:W-:-:S04]  /*0de0*/  FFMA R13, R8, R15, R13 ;  /* 0x0000000f080d7223 */ /* 0x001fc8000000000d */
[----:B------:R-:W-:-:S04]  /*0df0*/  FFMA R32, R32, R9, R13 ;  /* 0x0000000920207223 */ /* 0x000fc8000000000d */
[----:B-1----:R-:W-:-:S04]  /*0e00*/  FFMA R31, R31, R10, R32 ;  /* 0x0000000a1f1f7223 */ /* 0x002fc80000000020 */
[----:B-----5:R-:W-:Y:S01]  /*0e10*/  FFMA R31, R16, R11, R31 ;  /* 0x0000000b101f7223 */ /* 0x020fe2000000001f */
[----:B------:R-:W-:Y:S06]  /*0e20*/  BAR.SYNC.DEFER_BLOCKING 0x0 ;  /* 0x0000000000007b1d */ /* 0x000fec0000010000 */
[----:B------:R-:W-:Y:S05]  /*0e30*/  @P0 BRA `(.L_x_2) ;  /* 0xfffffff400240947 */ /* 0x000fea000383ffff */
.L_x_1:
[----:B------:R-:W-:-:S13]  /*0e40*/  LOP3.LUT P0, R8, R29, 0x3, RZ, 0xc0, !PT ;  /* 0x000000031d087812 */ /* 0x000fda000780c0ff */
[----:B------:R-:W-:Y:S05]  /*0e50*/  @!P0 BRA `(.L_x_0) ;  /* 0x00000008007c8947 */ /* 0x000fea0003800000 */
[----:B------:R-:W-:Y:S02]  /*0e60*/  ISETP.NE.AND P0, PT, R8, 0x1, PT ;  /* 0x000000010800780c */ /* 0x000fe40003f05270 */
[----:B------:R-:W-:-:S04]  /*0e70*/  LOP3.LUT R29, R29, 0x1, RZ, 0xc0, !PT ;  /* 0x000000011d1d7812 */ /* 0x000fc800078ec0ff */
[----:B------:R-:W-:-:S07]  /*0e80*/  ISETP.NE.U32.AND P1, PT, R29, 0x1, PT ;  /* 0x000000011d00780c */ /* 0x000fce0003f25070 */
[----:B------:R-:W-:Y:S06]  /*0e90*/  @!P0 BRA `(.L_x_3) ;  /* 0x0000000400908947 */ /* 0x000fec0003800000 */
[----:B------:R-:W0:Y:S01]  /*0ea0*/  LDC.64 R22, c[0x0][0x380] ;  /* 0x0000e000ff167b82 */ /* 0x000e220000000a00 */
[C---:B------:R-:W-:Y:S02]  /*0eb0*/  LEA R18, R0.reuse, R3, 0x4 ;  /* 0x0000000300127211 */ /* 0x040fe400078e20ff */
[----:B------:R-:W-:-:S03]  /*0ec0*/  LEA R9, R0, R21, 0x4 ;  /* 0x0000001500097211 */ /* 0x000fc600078e20ff */
[----:B------:R-:W-:Y:S02]  /*0ed0*/  IMAD R13, R18, R5, R4 ;  /* 0x00000005120d7224 */ /* 0x000fe400078e0204 */
[----:B------:R-:W1:Y:S01]  /*0ee0*/  LDC.64 R16, c[0x0][0x388] ;  /* 0x0000e200ff107b82 */ /* 0x000e620000000a00 */
[----:B0-----:R-:W-:-:S05]  /*0ef0*/  IMAD.WIDE R22, R9, 0x4, R22 ;  /* 0x0000000409167825 */ /* 0x001fca00078e0216 */
[----:B------:R-:W2:Y:S01]  /*0f00*/  LDG.E R19, desc[UR8][R22.64] ;  /* 0x0000000816137981 */ /* 0x000ea2000c1e1900 */
[----:B-1----:R-:W-:-:S05]  /*0f10*/  IMAD.WIDE.U32 R12, R13, 0x4, R16 ;  /* 0x000000040d0c7825 */ /* 0x002fca00078e0010 */
[----:B------:R-:W3:Y:S01]  /*0f20*/  LDG.E R25, desc[UR8][R12.64] ;  /* 0x000000080c197981 */ /* 0x000ee2000c1e1900 */
[----:B------:R-:W-:-:S04]  /*0f30*/  UIADD3 UR5, UPT, UPT, UR4, 0x400, URZ ;  /* 0x0000040004057890 */ /* 0x000fc8000fffe0ff */
[----:B------:R-:W-:Y:S01]  /*0f40*/  ULEA UR5, UR6, UR5, 0x18 ;  /* 0x0000000506057291 */ /* 0x000fe2000f8ec0ff */
[----:B------:R-:W-:-:S05]  /*0f50*/  LEA R30, R2, R7, 0x2 ;  /* 0x00000007021e7211 */ /* 0x000fca00078e10ff */
[----:B------:R-:W-:-:S04]  /*0f60*/  LEA R20, R2, UR5, 0x2 ;  /* 0x0000000502147c11 */ /* 0x000fc8000f8e10ff */
[----:B------:R-:W-:Y:S02]  /*0f70*/  LEA R32, R3, R20, 0x6 ;  /* 0x0000001403207211 */ /* 0x000fe400078e30ff */
[----:B------:R-:W-:Y:S01]  /*0f80*/  IADD3 R18, PT, PT, R18, 0x10, RZ ;  /* 0x0000001012127810 */ /* 0x000fe20007ffe0ff */
        /* <DEDUP_REMOVED lines=11> */
[----:B------:R-:W5:Y:S04]  /*1040*/  LDS R19, [R20+0x180] ;  /* 0x0001800014137984 */ /* 0x000f680000000800 */
[----:B------:R-:W5:Y:S04]  /*1050*/  LDS R24, [R20+0x1c0] ;  /* 0x0001c00014187984 */ /* 0x000f680000000800 */
[----:B------:R-:W-:Y:S01]  /*1060*/  LDS R36, [R20+0x240] ;  /* 0x0002400014247984 */ /* 0x000fe20000000800 */
[----:B0-----:R-:W-:-:S03]  /*1070*/  FFMA R8, R8, R27, R31 ;  /* 0x0000001b08087223 */ /* 0x001fc6000000001f */
[----:B------:R-:W-:Y:S01]  /*1080*/  LDS R27, [R20+0x200] ;  /* 0x00020000141b7984 */ /* 0x000fe20000000800 */
[----:B-1----:R-:W-:-:S03]  /*1090*/  FFMA R9, R29, R9, R8 ;  /* 0x000000091d097223 */ /* 0x002fc60000000008 */
[----:B------:R-:W-:Y:S01]  /*10a0*/  LDS R29, [R20+0x300] ;  /* 0x00030000141d7984 */ /* 0x000fe20000000800 */
[----:B--2---:R-:W-:-:S03]  /*10b0*/  FFMA R10, R28, R10, R9 ;  /* 0x0000000a1c0a7223 */ /* 0x004fc60000000009 */
[----:B------:R-:W-:Y:S01]  /*10c0*/  LDS R31, [R20+0x380] ;  /* 0x00038000141f7984 */ /* 0x000fe20000000800 */
[----:B---3--:R-:W-:-:S03]  /*10d0*/  FFMA R11, R33, R11, R10 ;  /* 0x0000000b210b7223 */ /* 0x008fc6000000000a */
[----:B------:R-:W-:Y:S04]  /*10e0*/  LDS R33, [R20+0x280] ;  /* 0x0002800014217984 */ /* 0x000fe80000000800 */
[----:B------:R-:W-:Y:S01]  /*10f0*/  LDS R28, [R20+0x3c0] ;  /* 0x0003c000141c7984 */ /* 0x000fe20000000800 */
[----:B----4-:R-:W-:-:S03]  /*1100*/  FFMA R11, R12, R34, R11 ;  /* 0x000000220c0b7223 */ /* 0x010fc6000000000b */
[----:B------:R-:W-:Y:S01]  /*1110*/  LDS R34, [R20+0x2c0] ;  /* 0x0002c00014227984 */ /* 0x000fe20000000800 */
[----:B-----5:R-:W-:Y:S01]  /*1120*/  FFMA R26, R26, R13, R11 ;  /* 0x0000000d1a1a7223 */ /* 0x020fe2000000000b */
[----:B------:R-:W-:Y:S02]  /*1130*/  IMAD R13, R18, R5, R4 ;  /* 0x00000005120d7224 */ /* 0x000fe400078e0204 */
[----:B------:R-:W0:Y:S01]  /*1140*/  LDS.128 R8, [R7+0x20] ;  /* 0x0000200007087984 */ /* 0x000e220000000c00 */
[----:B------:R-:W-:Y:S01]  /*1150*/  FFMA R19, R19, R14, R26 ;  /* 0x0000000e13137223 */ /* 0x000fe2000000001a */
[----:B------:R-:W-:Y:S02]  /*1160*/  IMAD.WIDE.U32 R12, R13, 0x4, R16 ;  /* 0x000000040d0c7825 */ /* 0x000fe400078e0010 */
[----:B------:R-:W-:Y:S02]  /*1170*/  LDS R26, [R20+0x340] ;  /* 0x00034000141a7984 */ /* 0x000fe40000000800 */
[----:B------:R-:W-:-:S02]  /*1180*/  FFMA R35, R24, R15, R19 ;  /* 0x0000000f18237223 */ /* 0x000fc40000000013 */
[----:B------:R-:W1:Y:S01]  /*1190*/  LDS.128 R16, [R7+0x30] ;  /* 0x0000300007107984 */ /* 0x000e620000000c00 */
[----:B------:R-:W-:Y:S06]  /*11a0*/  BAR.SYNC.DEFER_BLOCKING 0x0 ;  /* 0x0000000000007b1d */ /* 0x000fec0000010000 */
[----:B------:R-:W2:Y:S04]  /*11b0*/  LDG.E R23, desc[UR8][R22.64+0x40] ;  /* 0x0000400816177981 */ /* 0x000ea8000c1e1900 */
[----:B------:R-:W3:Y:S01]  /*11c0*/  LDG.E R37, desc[UR8][R12.64] ;  /* 0x000000080c257981 */ /* 0x000ee2000c1e1900 */
[----:B0-----:R-:W-:-:S04]  /*11d0*/  FFMA R35, R8, R27, R35 ;  /* 0x0000001b08237223 */ /* 0x001fc80000000023 */
[----:B------:R-:W-:-:S04]  /*11e0*/  FFMA R36, R36, R9, R35 ;  /* 0x0000000924247223 */ /* 0x000fc80000000023 */
[----:B------:R-:W-:-:S04]  /*11f0*/  FFMA R33, R33, R10, R36 ;  /* 0x0000000a21217223 */ /* 0x000fc80000000024 */
[----:B------:R-:W-:-:S04]  /*1200*/  FFMA R33, R34, R11, R33 ;  /* 0x0000000b22217223 */ /* 0x000fc80000000021 */
[----:B-1----:R-:W-:-:S04]  /*1210*/  FFMA R29, R16, R29, R33 ;  /* 0x0000001d101d7223 */ /* 0x002fc80000000021 */
[----:B------:R-:W-:-:S04]  /*1220*/  FFMA R26, R26, R17, R29 ;  /* 0x000000111a1a7223 */ /* 0x000fc8000000001d */
[----:B------:R-:W-:-:S04]  /*1230*/  FFMA R31, R31, R18, R26 ;  /* 0x000000121f1f7223 */ /* 0x000fc8000000001a */
[----:B------:R-:W-:Y:S01]  /*1240*/  FFMA R33, R28, R19, R31 ;  /* 0x000000131c217223 */ /* 0x000fe2000000001f */
        /* <DEDUP_REMOVED lines=14> */
[----:B------:R-:W-:Y:S04]  /*1330*/  LDS R31, [R20+0x200] ;  /* 0x00020000141f7984 */ /* 0x000fe80000000800 */
[----:B------:R-:W5:Y:S01]  /*1340*/  LDS.128 R16, [R7+0x20] ;  /* 0x0000200007107984 */ /* 0x000f620000000c00 */
[----:B0-----:R-:W-:-:S03]  /*1350*/  FFMA R25, R12, R25, R33 ;  /* 0x000000190c197223 */ /* 0x001fc60000000021 */
[----:B------:R-:W0:Y:S01]  /*1360*/  LDS R28, [R20+0x240] ;  /* 0x00024000141c7984 */ /* 0x000e220000000800 */
[----:B-1----:R-:W-:-:S03]  /*1370*/  FFMA R24, R24, R13, R25 ;  /* 0x0000000d18187223 */ /* 0x002fc60000000019 */
[----:B------:R-:W1:Y:S01]  /*1380*/  LDS R25, [R20+0x280] ;  /* 0x0002800014197984 */ /* 0x000e620000000800 */
[----:B--2---:R-:W-:-:S03]  /*1390*/  FFMA R27, R27, R14, R24 ;  /* 0x0000000e1b1b7223 */ /* 0x004fc60000000018 */
[----:B------:R-:W2:Y:S01]  /*13a0*/  LDS R24, [R20+0x2c0] ;  /* 0x0002c00014187984 */ /* 0x000ea20000000800 */
[----:B---3--:R-:W-:-:S03]  /*13b0*/  FFMA R33, R22, R15, R27 ;  /* 0x0000000f16217223 */ /* 0x008fc6000000001b */
[----:B------:R-:W-:Y:S04]  /*13c0*/  LDS R27, [R20+0x300] ;  /* 0x00030000141b7984 */ /* 0x000fe80000000800 */
[----:B------:R-:W3:Y:S01]  /*13d0*/  LDS.128 R12, [R7+0x30] ;  /* 0x00003000070c7984 */ /* 0x000ee20000000c00 */
[----:B----4-:R-:W-:-:S03]  /*13e0*/  FFMA R33, R8, R23, R33 ;  /* 0x0000001708217223 */ /* 0x010fc60000000021 */
[----:B------:R-:W4:Y:S04]  /*13f0*/  LDS R22, [R20+0x340] ;  /* 0x0003400014167984 */ /* 0x000f280000000800 */
[----:B------:R-:W4:Y:S01]  /*1400*/  LDS R23, [R20+0x380] ;  /* 0x0003800014177984 */ /* 0x000f220000000800 */
[----:B-----5:R-:W-:-:S03]  /*1410*/  FFMA R30, R30, R9, R33 ;  /* 0x000000091e1e7223 */ /* 0x020fc60000000021 */
[----:B------:R-:W5:Y:S01]  /*1420*/  LDS R8, [R20+0x3c0] ;  /* 0x0003c00014087984 */ /* 0x000f620000000800 */
[----:B------:R-:W-:-:S04]  /*1430*/  FFMA R29, R29, R10, R30 ;  /* 0x0000000a1d1d7223 */ /* 0x000fc8000000001e */
[----:B------:R-:W-:-:S04]  /*1440*/  FFMA R11, R26, R11, R29 ;  /* 0x0000000b1a0b7223 */ /* 0x000fc8000000001d */
[----:B------:R-:W-:-:S04]  /*1450*/  FFMA R11, R16, R31, R11 ;  /* 0x0000001f100b7223 */ /* 0x000fc8000000000b */
[----:B0-----:R-:W-:-:S04]  /*1460*/  FFMA R28, R28, R17, R11 ;  /* 0x000000111c1c7223 */ /* 0x001fc8000000000b */
[----:B-1----:R-:W-:-:S04]  /*1470*/  FFMA R25, R25, R18, R28 ;  /* 0x0000001219197223 */ /* 0x002fc8000000001c */
[----:B--2---:R-:W-:-:S04]  /*1480*/  FFMA R19, R24, R19, R25 ;  /* 0x0000001318137223 */ /* 0x004fc80000000019 */
[----:B---3--:R-:W-:-:S04]  /*1490*/  FFMA R19, R12, R27, R19 ;  /* 0x0000001b0c137223 */ /* 0x008fc80000000013 */
[----:B----4-:R-:W-:-:S04]  /*14a0*/  FFMA R22, R22, R13, R19 ;  /* 0x0000000d16167223 */ /* 0x010fc80000000013 */
[----:B------:R-:W-:-:S04]  /*14b0*/  FFMA R23, R23, R14, R22 ;  /* 0x0000000e17177223 */ /* 0x000fc80000000016 */
[----:B-----5:R-:W-:Y:S01]  /*14c0*/  FFMA R31, R8, R15, R23 ;  /* 0x0000000f081f7223 */ /* 0x020fe20000000017 */
[----:B------:R-:W-:Y:S06]  /*14d0*/  BAR.SYNC.DEFER_BLOCKING 0x0 ;  /* 0x0000000000007b1d */ /* 0x000fec0000010000 */
.L_x_3:
[----:B------:R-:W-:Y:S05]  /*14e0*/  @P1 BRA `(.L_x_0) ;  /* 0x0000000000d81947 */ /* 0x000fea0003800000 */
[----:B------:R-:W0:Y:S01]  /*14f0*/  LDC.64 R8, c[0x0][0x380] ;  /* 0x0000e000ff087b82 */ /* 0x000e220000000a00 */
[C---:B------:R-:W-:Y:S02]  /*1500*/  LEA R10, R0.reuse, R3, 0x4 ;  /* 0x00000003000a7211 */ /* 0x040fe400078e20ff */
[----:B------:R-:W-:-:S03]  /*1510*/  LEA R21, R0, R21, 0x4 ;  /* 0x0000001500157211 */ /* 0x000fc600078e20ff */
[----:B------:R-:W-:Y:S02]  /*1520*/  IMAD R11, R10, R5, R4 ;  /* 0x000000050a0b7224 */ /* 0x000fe400078e0204 */
[----:B------:R-:W1:Y:S01]  /*1530*/  LDC.64 R12, c[0x0][0x388] ;  /* 0x0000e200ff0c7b82 */ /* 0x000e620000000a00 */
[----:B0-----:R-:W-:-:S05]  /*1540*/  IMAD.WIDE R8, R21, 0x4, R8 ;  /* 0x0000000415087825 */ /* 0x001fca00078e0208 */
[----:B------:R-:W2:Y:S01]  /*1550*/  LDG.E R14, desc[UR8][R8.64] ;  /* 0x00000008080e7981 */ /* 0x000ea2000c1e1900 */
[----:B-1----:R-:W-:-:S06]  /*1560*/  IMAD.WIDE.U32 R12, R11, 0x4, R12 ;  /* 0x000000040b0c7825 */ /* 0x002fcc00078e000c */
[----:B------:R-:W3:Y:S01]  /*1570*/  LDG.E R12, desc[UR8][R12.64] ;  /* 0x000000080c0c7981 */ /* 0x000ee2000c1e1900 */
[----:B------:R-:W-:-:S04]  /*1580*/  UIADD3 UR4, UPT, UPT, UR4, 0x400, URZ ;  /* 0x0000040004047890 */ /* 0x000fc8000fffe0ff */
[----:B------:R-:W-:Y:S01]  /*1590*/  ULEA UR4, UR6, UR4, 0x18 ;  /* 0x0000000406047291 */ /* 0x000fe2000f8ec0ff */
[----:B------:R-:W-:-:S05]  /*15a0*/  LEA R15, R2, R7, 0x2 ;  /* 0x00000007020f7211 */ /* 0x000fca00078e10ff */
[----:B------:R-:W-:-:S04]  /*15b0*/  LEA R0, R2, UR4, 0x2 ;  /* 0x0000000402007c11 */ /* 0x000fc8000f8e10ff */
        /* <DEDUP_REMOVED lines=26> */
[----:B------:R-:W4:Y:S01]  /*1760*/  LDS R10, [R0+0x340] ;  /* 0x00034000000a7984 */ /* 0x000f220000000800 */
[----:B-----5:R-:W-:-:S03]  /*1770*/  FFMA R2, R2, R17, R3 ;  /* 0x0000001102027223 */ /* 0x020fc60000000003 */
[----:B------:R-:W5:Y:S04]  /*1780*/  LDS R16, [R0+0x380] ;  /* 0x0003800000107984 */ /* 0x000f680000000800 */
        /* <DEDUP_REMOVED lines=9> */
[----:B-----5:R-:W-:-:S04]  /*1820*/  FFMA R16, R16, R30, R9 ;  /* 0x0000001e10107223 */ /* 0x020fc80000000009 */
[----:B------:R-:W-:Y:S01]  /*1830*/  FFMA R31, R3, R31, R16 ;  /* 0x0000001f031f7223 */ /* 0x000fe20000000010 */
[----:B------:R-:W-:Y:S06]  /*1840*/  BAR.SYNC.DEFER_BLOCKING 0x0 ;  /* 0x0000000000007b1d */ /* 0x000fec0000010000 */
.L_x_0:
[----:B------:R-:W0:Y:S01]  /*1850*/  LDC.64 R2, c[0x0][0x390] ;  /* 0x0000e400ff027b82 */ /* 0x000e220000000a00 */
[----:B------:R-:W-:-:S04]  /*1860*/  IMAD R5, R6, R5, R4 ;  /* 0x0000000506057224 */ /* 0x000fc800078e0204 */
[----:B0-----:R-:W-:-:S05]  /*1870*/  IMAD.WIDE R2, R5, 0x4, R2 ;  /* 0x0000000405027825 */ /* 0x001fca00078e0202 */
[----:B------:R-:W-:Y:S01]  /*1880*/  STG.E desc[UR8][R2.64], R31 ;  /* 0x0000001f02007986 */ /* 0x000fe2000c101908 */
[----:B------:R-:W-:Y:S05]  /*1890*/  EXIT ;  /* 0x000000000000794d */ /* 0x000fea0003800000 */
.L_x_4:
[----:B------:R-:W-:-:S00]  /*18a0*/  BRA `(.L_x_4) ;  /* 0xfffffffc00fc7947 */ /* 0x000fc0000383ffff */
[----:B------:R-:W-:-:S00]  /*18b0*/  NOP ;  /* 0x0000000000007918 */ /* 0x000fc00000000000 */
        /* <DEDUP_REMOVED lines=12> */
.L_x_10:


//--------------------- .text._Z15matrixMulKernelPfS_S_i --------------------------
	.section	.text._Z15matrixMulKernelPfS_S_i,"ax",@progbits
	.align	128
        .global         _Z15matrixMulKernelPfS_S_i
        .type           _Z15matrixMulKernelPfS_S_i,@function
        .size           _Z15matrixMulKernelPfS_S_i,(.L_x_11 - _Z15matrixMulKernelPfS_S_i)
        .other          _Z15matrixMulKernelPfS_S_i,@"STO_CUDA_ENTRY STV_DEFAULT"
_Z15matrixMulKernelPfS_S_i:
.text._Z15matrixMulKernelPfS_S_i:
[----:B------:R-:W-:Y:S01]  /*0000*/  LDC R1, c[0x0][0x37c] ;  /* 0x0000df00ff017b82 */ /* 0x000fe20000000800 */
[----:B------:R-:W0:Y:S07]  /*0010*/  S2R R0, SR_TID.Y ;  /* 0x0000000000007919 */ /* 0x000e2e0000002200 */
[----:B------:R-:W0:Y:S01]  /*0020*/  S2UR UR4, SR_CTAID.Y ;  /* 0x00000000000479c3 */ /* 0x000e220000002600 */
[----:B------:R-:W1:Y:S01]  /*0030*/  LDCU UR20, c[0x0][0x398] ;  /* 0x00007300ff1477ac */ /* 0x000e620008000800 */
[----:B------:R-:W2:Y:S06]  /*0040*/  S2R R3, SR_TID.X ;  /* 0x0000000000037919 */ /* 0x000eac0000002100 */
[----:B------:R-:W0:Y:S08]  /*0050*/  LDC R13, c[0x0][0x364] ;  /* 0x0000d900ff0d7b82 */ /* 0x000e300000000800 */
[----:B------:R-:W2:Y:S08]  /*0060*/  S2UR UR5, SR_CTAID.X ;  /* 0x00000000000579c3 */ /* 0x000eb00000002500 */
[----:B------:R-:W2:Y:S01]  /*0070*/  LDC R2, c[0x0][0x360] ;  /* 0x0000d800ff027b82 */ /* 0x000ea20000000800 */
[----:B0-----:R-:W-:-:S02]  /*0080*/  IMAD R13, R13, UR4, R0 ;  /* 0x000000040d0d7c24 */ /* 0x001fc4000f8e0200 */
[----:B--2---:R-:W-:-:S05]  /*0090*/  IMAD R0, R2, UR5, R3 ;  /* 0x0000000502007c24 */ /* 0x004fca000f8e0203 */
[----:B------:R-:W-:-:S04]  /*00a0*/  VIMNMX R2, PT, PT, R13, R0, !PT ;  /* 0x000000000d027248 */ /* 0x000fc80007fe0100 */
[----:B-1----:R-:W-:-:S13]  /*00b0*/  ISETP.GE.AND P0, PT, R2, UR20, PT ;  /* 0x0000001402007c0c */ /* 0x002fda000bf06270 */
[----:B------:R-:W-:Y:S05]  /*00c0*/  @P0 EXIT ;  /* 0x000000000000094d */ /* 0x000fea0003800000 */
[----:B------:R-:W-:Y:S01]  /*00d0*/  UISETP.GE.U32.AND UP0, UPT, UR20, 0x8, UPT ;  /* 0x000000081400788c */ /* 0x000fe2000bf06070 */
[----:B------:R-:W-:Y:S02]  /*00e0*/  HFMA2 R12, -RZ, RZ, 0, 0 ;  /* 0x00000000ff0c7431 */ /* 0x000fe400000001ff */
[----:B------:R-:W-:Y:S01]  /*00f0*/  IMAD R13, R13, UR20, RZ ;  /* 0x000000140d0d7c24 */ /* 0x000fe2000f8e02ff */
[----:B------:R-:W-:Y:S01]  /*0100*/  UMOV UR4, URZ ;  /* 0x000000ff00047c82 */ /* 0x000fe20008000000 */
[----:B------:R-:W0:Y:S04]  /*0110*/  LDCU.64 UR18, c[0x0][0x358] ;  /* 0x00006b00ff1277ac */ /* 0x000e280008000a00 */
[----:B------:R-:W-:Y:S05]  /*0120*/  BRA.U !UP0, `(.L_x_5) ;  /* 0x0000000508047547 */ /* 0x000fea000b800000 */
[----:B------:R-:W1:Y:S01]  /*0130*/  LDCU.128 UR24, c[0x0][0x380] ;  /* 0x00007000ff1877ac */ /* 0x000e620008000c00 */
[----:B------:R-:W-:Y:S02]  /*0140*/  MOV R12, RZ ;  /* 0x000000ff000c7202 */ /* 0x000fe40000000f00 */
[----:B------:R-:W-:Y:S01]  /*0150*/  MOV R14, R0 ;  /* 0x00000000000e7202 */ /* 0x000fe20000000f00 */
[----:B------:R-:W-:-:S04]  /*0160*/  ULOP3.LUT UR4, UR20, 0x7ffffff8, URZ, 0xc0, !UPT ;  /* 0x7ffffff814047892 */ /* 0x000fc8000f8ec0ff */
[----:B------:R-:W-:Y:S01]  /*0170*/  UIADD3 UR5, UPT, UPT, -UR4, URZ, URZ ;  /* 0x000000ff04057290 */ /* 0x000fe2000fffe1ff */
[----:B-1----:R-:W-:Y:S01]  /*0180*/  MOV R2, UR24 ;  /* 0x0000001800027c02 */ /* 0x002fe20008000f00 */
[----:B------:R-:W-:Y:S01]  /*0190*/  UIMAD.WIDE UR6, UR20, 0x8, UR26 ;  /* 0x00000008140678a5 */ /* 0x000fe2000f8e021a */
[----:B------:R-:W-:Y:S01]  /*01a0*/  MOV R3, UR25 ;  /* 0x0000001900037c02 */ /* 0x000fe20008000f00 */
[----:B------:R-:W-:Y:S02]  /*01b0*/  UIMAD.WIDE UR8, UR20, 0xc, UR26 ;  /* 0x0000000c140878a5 */ /* 0x000fe4000f8e021a */
[----:B------:R-:W-:Y:S01]  /*01c0*/  UIMAD.WIDE UR10, UR20, 0x10, UR26 ;  /* 0x00000010140a78a5 */ /* 0x000fe2000f8e021a */
[----:B------:R-:W-:Y:S01]  /*01d0*/  IMAD.WIDE.U32 R2, R13, 0x4, R2 ;  /* 0x000000040d027825 */ /* 0x000fe200078e0002 */
[----:B------:R-:W-:Y:S02]  /*01e0*/  UIMAD.WIDE UR12, UR20, 0x14, UR26 ;  /* 0x00000014140c78a5 */ /* 0x000fe4000f8e021a */
[----:B------:R-:W-:Y:S01]  /*01f0*/  UIMAD.WIDE UR14, UR20, 0x18, UR26 ;  /* 0x00000018140e78a5 */ /* 0x000fe2000f8e021a */
[----:B------:R-:W-:Y:S01]  /*0200*/  IADD3 R2, P0, PT, R2, 0x10, RZ ;  /* 0x0000001002027810 */ /* 0x000fe20007f1e0ff */
[----:B------:R-:W-:-:S03]  /*0210*/  UIMAD.WIDE UR16, UR20, 0x1c, UR26 ;  /* 0x0000001c141078a5 */ /* 0x000fc6000f8e021a */
[----:B------:R-:W-:-:S09]  /*0220*/  IADD3.X R3, PT, PT, RZ, R3, RZ, P0, !PT ;  /* 0x00000003ff037210 */ /* 0x000fd200007fe4ff */
.L_x_6:
[----:B------:R-:W-:Y:S01]  /*0230*/  UIMAD.WIDE UR22, UR20, 0x4, UR26 ;  /* 0x00000004141678a5 */ /* 0x000fe2000f8e021a */
[----:B------:R-:W-:Y:S02]  /*0240*/  IMAD.MOV.U32 R23, RZ, RZ, 0x4 ;  /* 0x00000004ff177424 */ /* 0x000fe400078e00ff */
[----:B------:R-:W-:Y:S01]  /*0250*/  HFMA2 R11, -RZ, RZ, 0, 2.384185791015625e-07 ;  /* 0x00000004ff0b7431 */ /* 0x000fe200000001ff */
[----:B------:R-:W-:Y:S01]  /*0260*/  MOV R25, 0x4 ;  /* 0x0000000400197802 */ /* 0x000fe20000000f00 */
[----:B0-----:R-:W2:Y:S01]  /*0270*/  LDG.E R21, desc[UR18][R2.64+-0x10] ;  /* 0xfffff01202157981 */ /* 0x001ea2000c1e1900 */
[C---:B------:R-:W-:Y:S01]  /*0280*/  IMAD.WIDE R22, R14.reuse, R23, UR26 ;  /* 0x0000001a0e167e25 */ /* 0x040fe2000f8e0217 */
[----:B------:R-:W-:Y:S02]  /*0290*/  MOV R8, UR22 ;  /* 0x0000001600087c02 */ /* 0x000fe40008000f00 */
[----:B------:R-:W-:Y:S01]  /*02a0*/  MOV R9, UR23 ;  /* 0x0000001700097c02 */ /* 0x000fe20008000f00 */
[----:B------:R-:W3:Y:S02]  /*02b0*/  LDG.E R19, desc[UR18][R2.64+-0xc] ;  /* 0xfffff41202137981 */ /* 0x000ee4000c1e1900 */
[----:B------:R-:W-:-:S02]  /*02c0*/  IMAD.WIDE R8, R14, 0x4, R8 ;  /* 0x000000040e087825 */ /* 0x000fc400078e0208 */
[----:B------:R-:W2:Y:S01]  /*02d0*/  LDG.E R22, desc[UR18][R22.64] ;  /* 0x0000001216167981 */ /* 0x000ea2000c1e1900 */
[----:B------:R-:W-:Y:S01]  /*02e0*/  MOV R5, 0x4 ;  /* 0x0000000400057802 */ /* 0x000fe20000000f00 */
[C---:B------:R-:W-:Y:S02]  /*02f0*/  IMAD.WIDE R24, R14.reuse, R25, UR6 ;  /* 0x000000060e187e25 */ /* 0x040fe4000f8e0219 */
[----:B------:R0:W3:Y:S02]  /*0300*/  LDG.E R20, desc[UR18][R8.64] ;  /* 0x0000001208147981 */ /* 0x0000e4000c1e1900 */
[----:B------:R-:W-:Y:S02]  /*0310*/  IMAD.WIDE R10, R14, R11, UR8 ;  /* 0x000000080e0a7e25 */ /* 0x000fe4000f8e020b */
[----:B------:R-:W4:Y:S04]  /*0320*/  LDG.E R18, desc[UR18][R24.64] ;  /* 0x0000001218127981 */ /* 0x000f28000c1e1900 */
[----:B------:R-:W4:Y:S01]  /*0330*/  LDG.E R17, desc[UR18][R2.64+-0x8] ;  /* 0xfffff81202117981 */ /* 0x000f22000c1e1900 */
[----:B0-----:R-:W-:-:S02]  /*0340*/  HFMA2 R9, -RZ, RZ, 0, 2.384185791015625e-07 ;  /* 0x00000004ff097431 */ /* 0x001fc400000001ff */
[----:B------:R-:W-:Y:S01]  /*0350*/  IMAD.MOV.U32 R7, RZ, RZ, 0x4 ;  /* 0x00000004ff077424 */ /* 0x000fe200078e00ff */
[----:B------:R0:W5:Y:S01]  /*0360*/  LDG.E R16, desc[UR18][R10.64] ;  /* 0x000000120a107981 */ /* 0x000162000c1e1900 */
[----:B------:R-:W-:-:S03]  /*0370*/  IMAD.WIDE R4, R14, R5, UR10 ;  /* 0x0000000a0e047e25 */ /* 0x000fc6000f8e0205 */
[----:B------:R-:W5:Y:S01]  /*0380*/  LDG.E R15, desc[UR18][R2.64+-0x4] ;  /* 0xfffffc12020f7981 */ /* 0x000f62000c1e1900 */
[C---:B------:R-:W-:Y:S01]  /*0390*/  IMAD.WIDE R6, R14.reuse, R7, UR12 ;  /* 0x0000000c0e067e25 */ /* 0x040fe2000f8e0207 */
[----:B------:R-:W-:Y:S02]  /*03a0*/  MOV R27, 0x4 ;  /* 0x00000004001b7802 */ /* 0x000fe40000000f00 */
[----:B------:R1:W5:Y:S01]  /*03b0*/  LDG.E R4, desc[UR18][R4.64] ;  /* 0x0000001204047981 */ /* 0x000362000c1e1900 */
[----:B------:R-:W-:-:S03]  /*03c0*/  IMAD.WIDE R8, R14, R9, UR14 ;  /* 0x0000000e0e087e25 */ /* 0x000fc6000f8e0209 */
[----:B------:R-:W5:Y:S01]  /*03d0*/  LDG.E R23, desc[UR18][R2.64] ;  /* 0x0000001202177981 */ /* 0x000f62000c1e1900 */
[----:B0-----:R-:W-:-:S03]  /*03e0*/  IMAD.WIDE R10, R14, R27, UR16 ;  /* 0x000000100e0a7e25 */ /* 0x001fc6000f8e021b */
[----:B------:R-:W5:Y:S04]  /*03f0*/  LDG.E R7, desc[UR18][R6.64] ;  /* 0x0000001206077981 */ /* 0x000f68000c1e1900 */
[----:B------:R-:W5:Y:S04]  /*0400*/  LDG.E R24, desc[UR18][R2.64+0x4] ;  /* 0x0000041202187981 */ /* 0x000f68000c1e1900 */
[----:B------:R-:W5:Y:S04]  /*0410*/  LDG.E R8, desc[UR18][R8.64] ;  /* 0x0000001208087981 */ /* 0x000f68000c1e1900 */
[----:B------:R-:W5:Y:S04]  /*0420*/  LDG.E R25, desc[UR18][R2.64+0x8] ;  /* 0x0000081202197981 */ /* 0x000f68000c1e1900 */
[----:B------:R-:W5:Y:S04]  /*0430*/  LDG.E R10, desc[UR18][R10.64] ;  /* 0x000000120a0a7981 */ /* 0x000f68000c1e1900 */
[----:B------:R0:W5:Y:S01]  /*0440*/  LDG.E R27, desc[UR18][R2.64+0xc] ;  /* 0x00000c12021b7981 */ /* 0x000162000c1e1900 */
[----:B------:R-:W-:-:S04]  /*0450*/  UIADD3 UR5, UPT, UPT, UR5, 0x8, URZ ;  /* 0x0000000805057890 */ /* 0x000fc8000fffe0ff */
[----:B------:R-:W-:Y:S01]  /*0460*/  UISETP.NE.AND UP0, UPT, UR5, URZ, UPT ;  /* 0x000000ff0500728c */ /* 0x000fe2000bf05270 */
[----:B-1----:R-:W-:Y:S02]  /*0470*/  MOV R5, UR20 ;  /* 0x0000001400057c02 */ /* 0x002fe40008000f00 */
[----:B0-----:R-:W-:Y:S02]  /*0480*/  IADD3 R2, P0, PT, R2, 0x20, RZ ;  /* 0x0000002002027810 */ /* 0x001fe40007f1e0ff */
[----:B------:R-:W-:Y:S02]  /*0490*/  LEA R14, R5, R14, 0x3 ;  /* 0x0000000e050e7211 */ /* 0x000fe400078e18ff */
[----:B------:R-:W-:Y:S01]  /*04a0*/  IADD3.X R3, PT, PT, RZ, R3, RZ, P0, !PT ;  /* 0x00000003ff037210 */ /* 0x000fe200007fe4ff */
[----:B--2---:R-:W-:-:S04]  /*04b0*/  FFMA R22, R21, R22, R12 ;  /* 0x0000001615167223 */ /* 0x004fc8000000000c */
[----:B---3--:R-:W-:-:S04]  /*04c0*/  FFMA R20, R19, R20, R22 ;  /* 0x0000001413147223 */ /* 0x008fc80000000016 */
[----:B----4-:R-:W-:-:S04]  /*04d0*/  FFMA R18, R17, R18, R20 ;  /* 0x0000001211127223 */ /* 0x010fc80000000014 */
[----:B-----5:R-:W-:-:S04]  /*04e0*/  FFMA R16, R15, R16, R18 ;  /* 0x000000100f107223 */ /* 0x020fc80000000012 */
[----:B------:R-:W-:-:S04]  /*04f0*/  FFMA R23, R23, R4, R16 ;  /* 0x0000000417177223 */ /* 0x000fc80000000010 */
[----:B------:R-:W-:-:S04]  /*0500*/  FFMA R24, R24, R7, R23 ;  /* 0x0000000718187223 */ /* 0x000fc80000000017 */
[----:B------:R-:W-:-:S04]  /*0510*/  FFMA R8, R25, R8, R24 ;  /* 0x0000000819087223 */ /* 0x000fc80000000018 */
[----:B------:R-:W-:Y:S01]  /*0520*/  FFMA R12, R27, R10, R8 ;  /* 0x0000000a1b0c7223 */ /* 0x000fe20000000008 */
[----:B------:R-:W-:Y:S06]  /*0530*/  BRA.U UP0, `(.L_x_6) ;  /* 0xfffffffd003c7547 */ /* 0x000fec000b83ffff */
.L_x_5:
[----:B------:R-:W-:-:S04]  /*0540*/  ULOP3.LUT UR6, UR20, 0x7, URZ, 0xc0, !UPT ;  /* 0x0000000714067892 */ /* 0x000fc8000f8ec0ff */
[----:B------:R-:W-:-:S09]  /*0550*/  UISETP.NE.AND UP0, UPT, UR6, URZ, UPT ;  /* 0x000000ff0600728c */ /* 0x000fd2000bf05270 */
[----:B------:R-:W-:Y:S05]  /*0560*/  BRA.U !UP0, `(.L_x_7) ;  /* 0x0000000508387547 */ /* 0x000fea000b800000 */
[----:B------:R-:W-:Y:S02]  /*0570*/  UISETP.GE.U32.AND UP0, UPT, UR6, 0x4, UPT ;  /* 0x000000040600788c */ /* 0x000fe4000bf06070 */
[----:B------:R-:W-:-:S04]  /*0580*/  ULOP3.LUT UR5, UR20, 0x3, URZ, 0xc0, !UPT ;  /* 0x0000000314057892 */ /* 0x000fc8000f8ec0ff */
[----:B------:R-:W-:-:S03]  /*0590*/  UISETP.NE.AND UP1, UPT, UR5, URZ, UPT ;  /* 0x000000ff0500728c */ /* 0x000fc6000bf25270 */
[----:B------:R-:W-:Y:S08]  /*05a0*/  BRA.U !UP0, `(.L_x_8) ;  /* 0x00000001087c7547 */ /* 0x000ff0000b800000 */
[----:B------:R-:W1:Y:S01]  /*05b0*/  LDC.64 R6, c[0x0][0x388] ;  /* 0x0000e200ff067b82 */ /* 0x000e620000000a00 */
[----:B------:R-:W2:Y:S01]  /*05c0*/  LDCU.64 UR6, c[0x0][0x380] ;  /* 0x00007000ff0677ac */ /* 0x000ea20008000a00 */
[----:B------:R-:W-:Y:S01]  /*05d0*/  IMAD.U32 R9, RZ, RZ, UR4 ;  /* 0x00000004ff097e24 */ /* 0x000fe2000f8e00ff */
[C---:B------:R-:W-:Y:S02]  /*05e0*/  IADD3 R3, PT, PT, R13.reuse, UR4, RZ ;  /* 0x000000040d037c10 */ /* 0x040fe4000fffe0ff */
[----:B------:R-:W-:Y:S01]  /*05f0*/  IADD3 R10, P0, PT, R13, UR4, RZ ;  /* 0x000000040d0a7c10 */ /* 0x000fe2000ff1e0ff */
[----:B------:R-:W-:Y:S01]  /*0600*/  IMAD R9, R9, UR20, R0 ;  /* 0x0000001409097c24 */ /* 0x000fe2000f8e0200 */
[----:B------:R-:W-:Y:S01]  /*0610*/  MOV R11, UR20 ;  /* 0x00000014000b7c02 */ /* 0x000fe20008000f00 */
[----:B------:R-:W3:Y:S01]  /*0620*/  LDC.64 R4, c[0x0][0x380] ;  /* 0x0000e000ff047b82 */ /* 0x000ee20000000a00 */
[----:B------:R-:W-:Y:S01]  /*0630*/  MOV R15, UR20 ;  /* 0x00000014000f7c02 */ /* 0x000fe20008000f00 */
[----:B-1----:R-:W-:Y:S01]  /*0640*/  IMAD.WIDE R6, R9, 0x4, R6 ;  /* 0x0000000409067825 */ /* 0x002fe200078e0206 */
[----:B------:R-:W-:-:S05]  /*0650*/  MOV R9, UR20 ;  /* 0x0000001400097c02 */ /* 0x000fca0008000f00 */
[----:B------:R-:W-:Y:S02]  /*0660*/  IMAD.WIDE R8, R9, 0x4, R6 ;  /* 0x0000000409087825 */ /* 0x000fe400078e0206 */
[----:B0-----:R-:W4:Y:S02]  /*0670*/  LDG.E R6, desc[UR18][R6.64] ;  /* 0x0000001206067981 */ /* 0x001f24000c1e1900 */
[----:B---3--:R-:W-:Y:S01]  /*0680*/  IMAD.WIDE.U32 R4, R3, 0x4, R4 ;  /* 0x0000000403047825 */ /* 0x008fe200078e0004 */
[----:B------:R-:W-:Y:S01]  /*0690*/  IADD3.X R3, PT, PT, RZ, RZ, RZ, P0, !PT ;  /* 0x000000ffff037210 */ /* 0x000fe200007fe4ff */
[----:B------:R-:W3:Y:S01]  /*06a0*/  LDG.E R17, desc[UR18][R8.64] ;  /* 0x0000001208117981 */ /* 0x000ee2000c1e1900 */
[----:B--2---:R-:W-:-:S03]  /*06b0*/  LEA R2, P0, R10, UR6, 0x2 ;  /* 0x000000060a027c11 */ /* 0x004fc6000f8010ff */
[----:B------:R-:W4:Y:S01]  /*06c0*/  LDG.E R5, desc[UR18][R4.64] ;  /* 0x0000001204057981 */ /* 0x000f22000c1e1900 */
[----:B------:R-:W-:Y:S01]  /*06d0*/  LEA.HI.X R3, R10, UR7, R3, 0x2, P0 ;  /* 0x000000070a037c11 */ /* 0x000fe200080f1403 */
[----:B------:R-:W-:-:S04]  /*06e0*/  IMAD.WIDE R10, R11, 0x4, R8 ;  /* 0x000000040b0a7825 */ /* 0x000fc800078e0208 */
[----:B------:R-:W3:Y:S01]  /*06f0*/  LDG.E R16, desc[UR18][R2.64+0x4] ;  /* 0x0000041202107981 */ /* 0x000ee2000c1e1900 */
[----:B------:R-:W-:-:S03]  /*0700*/  IMAD.WIDE R14, R15, 0x4, R10 ;  /* 0x000000040f0e7825 */ /* 0x000fc600078e020a */
[----:B------:R-:W2:Y:S04]  /*0710*/  LDG.E R19, desc[UR18][R10.64] ;  /* 0x000000120a137981 */ /* 0x000ea8000c1e1900 */
[----:B------:R-:W2:Y:S04]  /*0720*/  LDG.E R18, desc[UR18][R2.64+0x8] ;  /* 0x0000081202127981 */ /* 0x000ea8000c1e1900 */
[----:B------:R-:W5:Y:S04]  /*0730*/  LDG.E R20, desc[UR18][R2.64+0xc] ;  /* 0x00000c1202147981 */ /* 0x000f68000c1e1900 */
[----:B------:R-:W5:Y:S01]  /*0740*/  LDG.E R14, desc[UR18][R14.64] ;  /* 0x000000120e0e7981 */ /* 0x000f62000c1e1900 */
[----:B------:R-:W-:Y:S01]  /*0750*/  UIADD3 UR4, UPT, UPT, UR4, 0x4, URZ ;  /* 0x0000000404047890 */ /* 0x000fe2000fffe0ff */
[----:B----4-:R-:W-:-:S04]  /*0760*/  FFMA R5, R5, R6, R12 ;  /* 0x0000000605057223 */ /* 0x010fc8000000000c */
[----:B---3--:R-:W-:-:S04]  /*0770*/  FFMA R5, R16, R17, R5 ;  /* 0x0000001110057223 */ /* 0x008fc80000000005 */
[----:B--2---:R-:W-:-:S04]  /*0780*/  FFMA R5, R18, R19, R5 ;  /* 0x0000001312057223 */ /* 0x004fc80000000005 */
[----:B-----5:R-:W-:-:S07]  /*0790*/  FFMA R12, R20, R14, R5 ;  /* 0x0000000e140c7223 */ /* 0x020fce0000000005 */
.L_x_8:
[----:B------:R-:W-:Y:S05]  /*07a0*/  BRA.U !UP1, `(.L_x_7) ;  /* 0x0000000109a87547 */ /* 0x000fea000b800000 */
[----:B------:R-:W-:Y:S01]  /*07b0*/  UISETP.NE.AND UP0, UPT, UR5, 0x1, UPT ;  /* 0x000000010500788c */ /* 0x000fe2000bf05270 */
[----:B------:R-:W-:Y:S01]  /*07c0*/  MOV R7, UR4 ;  /* 0x0000000400077c02 */ /* 0x000fe20008000f00 */
[----:B------:R-:W-:Y:S02]  /*07d0*/  ULOP3.LUT UR5, UR20, 0x1, URZ, 0xc0, !UPT ;  /* 0x0000000114057892 */ /* 0x000fe4000f8ec0ff */
[----:B------:R-:W-:Y:S02]  /*07e0*/  MOV R15, UR20 ;  /* 0x00000014000f7c02 */ /* 0x000fe40008000f00 */
[----:B------:R-:W-:Y:S01]  /*07f0*/  UISETP.NE.U32.AND UP1, UPT, UR5, 0x1, UPT ;  /* 0x000000010500788c */ /* 0x000fe2000bf25070 */
[----:B------:R-:W-:-:S04]  /*0800*/  PLOP3.LUT P1, PT, PT, PT, UP0, 0x80, 0x8 ;  /* 0x000000000008781c */ /* 0x000fc80003f2f008 */
[----:B------:R-:W1:Y:S01]  /*0810*/  @UP0 LDCU.128 UR8, c[0x0][0x380] ;  /* 0x00007000ff0807ac */ /* 0x000e620008000c00 */
[----:B------:R-:W-:Y:S01]  /*0820*/  PLOP3.LUT P0, PT, PT, PT, UP1, 0x80, 0x8 ;  /* 0x000000000008781c */ /* 0x000fe20003f0f018 */
[----:B------:R-:W2:Y:S04]  /*0830*/  @UP0 LDCU.64 UR6, c[0x0][0x380] ;  /* 0x00007000ff0607ac */ /* 0x000ea80008000a00 */
[----:B------:R-:W3:Y:S03]  /*0840*/  @!UP1 LDCU.128 UR12, c[0x0][0x380] ;  /* 0x00007000ff0c97ac */ /* 0x000ee60008000c00 */
[C---:B------:R-:W-:Y:S02]  /*0850*/  @P1 IADD3 R3, PT, PT, R13.reuse, UR4, RZ ;  /* 0x000000040d031c10 */ /* 0x040fe4000fffe0ff */
[----:B------:R-:W-:Y:S01]  /*0860*/  @P1 IADD3 R6, P2, PT, R13, UR4, RZ ;  /* 0x000000040d061c10 */ /* 0x000fe2000ff5e0ff */
[----:B------:R-:W-:Y:S01]  /*0870*/  @UP0 UIADD3 UR4, UPT, UPT, UR4, 0x2, URZ ;  /* 0x0000000204040890 */ /* 0x000fe2000fffe0ff */
[----:B-1----:R-:W-:Y:S01]  /*0880*/  MOV R11, UR9 ;  /* 0x00000009000b7c02 */ /* 0x002fe20008000f00 */
[----:B------:R-:W-:Y:S01]  /*0890*/  IMAD.U32 R10, RZ, RZ, UR8 ;  /* 0x00000008ff0a7e24 */ /* 0x000fe2000f8e00ff */
[----:B------:R-:W-:-:S02]  /*08a0*/  MOV R4, UR10 ;  /* 0x0000000a00047c02 */ /* 0x000fc40008000f00 */
[----:B------:R-:W-:Y:S01]  /*08b0*/  MOV R5, UR11 ;  /* 0x0000000b00057c02 */ /* 0x000fe20008000f00 */
[----:B------:R-:W-:-:S04]  /*08c0*/  @P1 IMAD.WIDE.U32 R10, R3, 0x4, R10 ;  /* 0x00000004030a1825 */ /* 0x000fc800078e000a */
[----:B------:R-:W-:Y:S01]  /*08d0*/  @P1 IMAD R3, R7, UR20, R0 ;  /* 0x0000001407031c24 */ /* 0x000fe2000f8e0200 */
[----:B------:R-:W-:Y:S01]  /*08e0*/  @P1 IADD3.X R7, PT, PT, RZ, RZ, RZ, P2, !PT ;  /* 0x000000ffff071210 */ /* 0x000fe200017fe4ff */
[----:B------:R-:W-:Y:S01]  /*08f0*/  IMAD.U32 R19, RZ, RZ, UR4 ;  /* 0x00000004ff137e24 */ /* 0x000fe2000f8e00ff */
[C---:B--2---:R-:W-:Y:S01]  /*0900*/  @P1 LEA R2, P2, R6.reuse, UR6, 0x2 ;  /* 0x0000000606021c11 */ /* 0x044fe2000f8410ff */
[----:B------:R-:W-:Y:S01]  /*0910*/  @P1 IMAD.WIDE R4, R3, 0x4, R4 ;  /* 0x0000000403041825 */ /* 0x000fe200078e0204 */
[----:B------:R-:W-:Y:S01]  /*0920*/  @!P0 IADD3 R17, PT, PT, R13, UR4, RZ ;  /* 0x000000040d118c10 */ /* 0x000fe2000fffe0ff */
[----:B0-----:R-:W2:Y:S01]  /*0930*/  @P1 LDG.E R11, desc[UR18][R10.64] ;  /* 0x000000120a0b1981 */ /* 0x001ea2000c1e1900 */
[----:B------:R-:W-:Y:S01]  /*0940*/  @P1 LEA.HI.X R3, R6, UR7, R7, 0x2, P2 ;  /* 0x0000000706031c11 */ /* 0x000fe200090f1407 */
[----:B------:R-:W-:Y:S01]  /*0950*/  @!P0 IMAD R19, R19, UR20, R0 ;  /* 0x0000001413138c24 */ /* 0x000fe2000f8e0200 */
[----:B---3--:R-:W-:Y:S01]  /*0960*/  MOV R6, UR12 ;  /* 0x0000000c00067c02 */ /* 0x008fe20008000f00 */
[----:B------:R-:W-:Y:S01]  /*0970*/  @P1 IMAD.WIDE R14, R15, 0x4, R4 ;  /* 0x000000040f0e1825 */ /* 0x000fe200078e0204 */
[----:B------:R-:W-:Y:S01]  /*0980*/  MOV R7, UR13 ;  /* 0x0000000d00077c02 */ /* 0x000fe20008000f00 */
[----:B------:R-:W2:Y:S01]  /*0990*/  @P1 LDG.E R4, desc[UR18][R4.64] ;  /* 0x0000001204041981 */ /* 0x000ea2000c1e1900 */
[----:B------:R-:W-:-:S02]  /*09a0*/  MOV R8, UR14 ;  /* 0x0000000e00087c02 */ /* 0x000fc40008000f00 */
[----:B------:R-:W-:Y:S01]  /*09b0*/  MOV R9, UR15 ;  /* 0x0000000f00097c02 */ /* 0x000fe20008000f00 */
[----:B------:R-:W-:Y:S01]  /*09c0*/  @!P0 IMAD.WIDE.U32 R6, R17, 0x4, R6 ;  /* 0x0000000411068825 */ /* 0x000fe200078e0006 */
[----:B------:R-:W3:Y:S03]  /*09d0*/  @P1 LDG.E R14, desc[UR18][R14.64] ;  /* 0x000000120e0e1981 */ /* 0x000ee6000c1e1900 */
[----:B------:R-:W-:Y:S01]  /*09e0*/  @!P0 IMAD.WIDE R8, R19, 0x4, R8 ;  /* 0x0000000413088825 */ /* 0x000fe200078e0208 */
[----:B------:R-:W3:Y:S04]  /*09f0*/  @P1 LDG.E R2, desc[UR18][R2.64+0x4] ;  /* 0x0000041202021981 */ /* 0x000ee8000c1e1900 */
[----:B------:R-:W4:Y:S04]  /*0a00*/  @!P0 LDG.E R7, desc[UR18][R6.64] ;  /* 0x0000001206078981 */ /* 0x000f28000c1e1900 */
[----:B------:R-:W4:Y:S01]  /*0a10*/  @!P0 LDG.E R8, desc[UR18][R8.64] ;  /* 0x0000001208088981 */ /* 0x000f22000c1e1900 */
[----:B--2---:R-:W-:-:S04]  /*0a20*/  @P1 FFMA R11, R11, R4, R12 ;  /* 0x000000040b0b1223 */ /* 0x004fc8000000000c */
[----:B---3--:R-:W-:-:S04]  /*0a30*/  @P1 FFMA R12, R2, R14, R11 ;  /* 0x0000000e020c1223 */ /* 0x008fc8000000000b */
[----:B----4-:R-:W-:-:S07]  /*0a40*/  @!P0 FFMA R12, R7, R8, R12 ;  /* 0x00000008070c8223 */ /* 0x010fce000000000c */
.L_x_7:
[----:B------:R-:W1:Y:S01]  /*0a50*/  LDC.64 R2, c[0x0][0x390] ;  /* 0x0000e400ff027b82 */ /* 0x000e620000000a00 */
[----:B------:R-:W-:-:S05]  /*0a60*/  IADD3 R13, PT, PT, R0, R13, RZ ;  /* 0x0000000d000d7210 */ /* 0x000fca0007ffe0ff */
[----:B-1----:R-:W-:-:S05]  /*0a70*/  IMAD.WIDE R2, R13, 0x4, R2 ;  /* 0x000000040d027825 */ /* 0x002fca00078e0202 */
[----:B0-----:R-:W-:Y:S01]  /*0a80*/  STG.E desc[UR18][R2.64], R12 ;  /* 0x0000000c02007986 */ /* 0x001fe2000c101912 */
[----:B------:R-:W-:Y:S05]  /*0a90*/  EXIT ;  /* 0x000000000000794d */ /* 0x000fea0003800000 */
.L_x_9:
        /* <DEDUP_REMOVED lines=14> */
.L_x_11:


//--------------------- .nv.shared._Z16matrixMulKernel2PfS_S_i --------------------------
	.section	.nv.shared._Z16matrixMulKernel2PfS_S_i,"aw",@nobits
	.sectionflags	@""
	.align	4
.nv.shared._Z16matrixMulKernel2PfS_S_i:
	.zero		3072


//--------------------- .nv.shared.reserved.0     --------------------------
	.section	.nv.shared.reserved.0,"aw",@nobits
	.weak		__nv_reservedSMEM_offset_0_alias
	.size		__nv_reservedSMEM_offset_0_alias, 0, 64
	.other		__nv_reservedSMEM_offset_0_alias,@"STO_CUDA_RESERVED_SHARED STV_DEFAULT"
__nv_reservedSMEM_offset_0_alias:
	.zero		0
	.zero		64


//--------------------- .nv.constant0._Z16matrixMulKernel2PfS_S_i --------------------------
	.section	.nv.constant0._Z16matrixMulKernel2PfS_S_i,"a",@progbits
	.sectionflags	@""
	.align	4
.nv.constant0._Z16matrixMulKernel2PfS_S_i:
	.zero		924


//--------------------- .nv.constant0._Z15matrixMulKernelPfS_S_i --------------------------
	.section	.nv.constant0._Z15matrixMulKernelPfS_S_i,"a",@progbits
	.sectionflags	@""
	.align	4
.nv.constant0._Z15matrixMulKernelPfS_S_i:
	.zero		924


//--------------------- SYMBOLS --------------------------

	.type		.nv.reservedSmem.offset0,@object
	.size		.nv.reservedSmem.offset0,0x4
	.type		.nv.reservedSmem.cap,@object
	.size		.nv.reservedSmem.cap,0x4
